	.headerflags	@"EF_CUDA_TEXMODE_UNIFIED EF_CUDA_64BIT_ADDRESS EF_CUDA_ACCELERATORS EF_CUDA_SM90 EF_CUDA_VIRTUAL_SM(EF_CUDA_SM90)"
	.elftype	@"ET_EXEC"


//--------------------- .nv.info                  --------------------------
	.section	.nv.info,"",@"SHT_CUDA_INFO"
	.align	4


	//----- nvinfo : EIATTR_REGCOUNT
	.align		4
        /*0000*/ 	.byte	0x04, 0x2f
        /*0002*/ 	.short	(.L_2 - .L_1)
	.align		4
.L_1:
        /*0004*/ 	.word	index@(triton_per_fused_add_clamp_log_mul_neg_pow_rsub_sigmoid_sum_0)
        /*0008*/ 	.word	0x00000035


	//----- nvinfo : EIATTR_MIN_STACK_SIZE
	.align		4
.L_2:
        /*000c*/ 	.byte	0x04, 0x12
        /*000e*/ 	.short	(.L_4 - .L_3)
	.align		4
.L_3:
        /*0010*/ 	.word	index@(triton_per_fused_add_clamp_log_mul_neg_pow_rsub_sigmoid_sum_0)
        /*0014*/ 	.word	0x00000000


	//----- nvinfo : EIATTR_FRAME_SIZE
	.align		4
.L_4:
        /*0018*/ 	.byte	0x04, 0x11
        /*001a*/ 	.short	(.L_6 - .L_5)
	.align		4
.L_5:
        /*001c*/ 	.word	index@(triton_per_fused_add_clamp_log_mul_neg_pow_rsub_sigmoid_sum_0)
        /*0020*/ 	.word	0x00000000


	//----- nvinfo : EIATTR_MIN_STACK_SIZE
	.align		4
.L_6:
        /*0024*/ 	.byte	0x04, 0x12
        /*0026*/ 	.short	(.L_8 - .L_7)
	.align		4
.L_7:
        /*0028*/ 	.word	index@(triton_per_fused_add_clamp_log_mul_neg_pow_rsub_sigmoid_sum_0)
        /*002c*/ 	.word	0x00000000
.L_8:


//--------------------- .nv.info.triton_per_fused_add_clamp_log_mul_neg_pow_rsub_sigmoid_sum_0 --------------------------
	.section	.nv.info.triton_per_fused_add_clamp_log_mul_neg_pow_rsub_sigmoid_sum_0,"",@"SHT_CUDA_INFO"
	.sectionflags	@""
	.align	4


	//----- nvinfo : EIATTR_CUDA_API_VERSION
	.align		4
        /*0000*/ 	.byte	0x04, 0x37
        /*0002*/ 	.short	(.L_10 - .L_9)
.L_9:
        /*0004*/ 	.word	0x0000007c


	//----- nvinfo : EIATTR_KPARAM_INFO
	.align		4
.L_10:
        /*0008*/ 	.byte	0x04, 0x17
        /*000a*/ 	.short	(.L_12 - .L_11)
.L_11:
        /*000c*/ 	.word	0x00000000
        /*0010*/ 	.short	0x0003
        /*0012*/ 	.short	0x0018
        /*0014*/ 	.byte	0x00, 0xf0, 0x11, 0x00


	//----- nvinfo : EIATTR_KPARAM_INFO
	.align		4
.L_12:
        /*0018*/ 	.byte	0x04, 0x17
        /*001a*/ 	.short	(.L_14 - .L_13)
.L_13:
        /*001c*/ 	.word	0x00000000
        /*0020*/ 	.short	0x0002
        /*0022*/ 	.short	0x0010
        /*0024*/ 	.byte	0x00, 0xf4, 0x21, 0x00


	//----- nvinfo : EIATTR_KPARAM_INFO
	.align		4
.L_14:
        /*0028*/ 	.byte	0x04, 0x17
        /*002a*/ 	.short	(.L_16 - .L_15)
.L_15:
        /*002c*/ 	.word	0x00000000
        /*0030*/ 	.short	0x0001
        /*0032*/ 	.short	0x0008
        /*0034*/ 	.byte	0x00, 0xf4, 0x21, 0x00


	//----- nvinfo : EIATTR_KPARAM_INFO
	.align		4
.L_16:
        /*0038*/ 	.byte	0x04, 0x17
        /*003a*/ 	.short	(.L_18 - .L_17)
.L_17:
        /*003c*/ 	.word	0x00000000
        /*0040*/ 	.short	0x0000
        /*0042*/ 	.short	0x0000
        /*0044*/ 	.byte	0x00, 0xf4, 0x21, 0x00


	//----- nvinfo : EIATTR_SPARSE_MMA_MASK
	.align		4
.L_18:
        /*0048*/ 	.byte	0x03, 0x50
        /*004a*/ 	.short	0x0000


	//----- nvinfo : EIATTR_MAXREG_COUNT
	.align		4
        /*004c*/ 	.byte	0x03, 0x1b
        /*004e*/ 	.short	0x00ff


	//----- nvinfo : EIATTR_COOP_GROUP_MASK_REGIDS
	.align		4
        /*0050*/ 	.byte	0x04, 0x29
        /*0052*/ 	.short	(.L_20 - .L_19)


	//   ....[0]....
.L_19:
        /*0054*/ 	.word	0xffffffff


	//   ....[1]....
        /*0058*/ 	.word	0xffffffff


	//   ....[2]....
        /*005c*/ 	.word	0xffffffff


	//   ....[3]....
        /*0060*/ 	.word	0xffffffff


	//   ....[4]....
        /*0064*/ 	.word	0xffffffff


	//   ....[5]....
        /*0068*/ 	.word	0xffffffff


	//----- nvinfo : EIATTR_COOP_GROUP_INSTR_OFFSETS
	.align		4
.L_20:
        /*006c*/ 	.byte	0x04, 0x28
        /*006e*/ 	.short	(.L_22 - .L_21)


	//   ....[0]....
.L_21:
        /*0070*/ 	.word	0x00003320


	//   ....[1]....
        /*0074*/ 	.word	0x00003340


	//   ....[2]....
        /*0078*/ 	.word	0x00003370


	//   ....[3]....
        /*007c*/ 	.word	0x000033a0


	//   ....[4]....
        /*0080*/ 	.word	0x000033d0


	//   ....[5]....
        /*0084*/ 	.word	0x00003440


	//----- nvinfo : EIATTR_EXIT_INSTR_OFFSETS
	.align		4
.L_22:
        /*0088*/ 	.byte	0x04, 0x1c
        /*008a*/ 	.short	(.L_24 - .L_23)


	//   ....[0]....
.L_23:
        /*008c*/ 	.word	0x000034b0


	//   ....[1]....
        /*0090*/ 	.word	0x00003500


	//----- nvinfo : EIATTR_REQNTID
	.align		4
.L_24:
        /*0094*/ 	.byte	0x04, 0x10
        /*0096*/ 	.short	(.L_26 - .L_25)
.L_25:
        /*0098*/ 	.word	0x00000040
        /*009c*/ 	.word	0x00000001
        /*00a0*/ 	.word	0x00000001


	//----- nvinfo : EIATTR_CRS_STACK_SIZE
	.align		4
.L_26:
        /*00a4*/ 	.byte	0x04, 0x1e
        /*00a6*/ 	.short	(.L_28 - .L_27)
.L_27:
        /*00a8*/ 	.word	0x00000000


	//----- nvinfo : EIATTR_CBANK_PARAM_SIZE
	.align		4
.L_28:
        /*00ac*/ 	.byte	0x03, 0x19
        /*00ae*/ 	.short	0x001c


	//----- nvinfo : EIATTR_PARAM_CBANK
	.align		4
        /*00b0*/ 	.byte	0x04, 0x0a
        /*00b2*/ 	.short	(.L_30 - .L_29)
	.align		4
.L_29:
        /*00b4*/ 	.word	index@(.nv.constant0.triton_per_fused_add_clamp_log_mul_neg_pow_rsub_sigmoid_sum_0)
        /*00b8*/ 	.short	0x0210
        /*00ba*/ 	.short	0x001c


	//----- nvinfo : EIATTR_SW_WAR
	.align		4
.L_30:
        /*00bc*/ 	.byte	0x04, 0x36
        /*00be*/ 	.short	(.L_32 - .L_31)
.L_31:
        /*00c0*/ 	.word	0x00000008
.L_32:


//--------------------- .nv.callgraph             --------------------------
	.section	.nv.callgraph,"",@"SHT_CUDA_CALLGRAPH"
	.align	4
	.sectionentsize	8
	.align		4
        /*0000*/ 	.word	0x00000000
	.align		4
        /*0004*/ 	.word	0xffffffff
	.align		4
        /*0008*/ 	.word	0x00000000
	.align		4
        /*000c*/ 	.word	0xfffffffe
	.align		4
        /*0010*/ 	.word	0x00000000
	.align		4
        /*0014*/ 	.word	0xfffffffd
	.align		4
        /*0018*/ 	.word	0x00000000
	.align		4
        /*001c*/ 	.word	0xfffffffc


//--------------------- .nv.constant4             --------------------------
	.section	.nv.constant4,"a",@progbits
	.align	8
	.align		8
.nv.constant4:
        /*0000*/ 	.dword	_$_str


//--------------------- .text.triton_per_fused_add_clamp_log_mul_neg_pow_rsub_sigmoid_sum_0 --------------------------
	.section	.text.triton_per_fused_add_clamp_log_mul_neg_pow_rsub_sigmoid_sum_0,"ax",@progbits
	.sectionflags	@"SHF_BARRIERS=1"
	.align	128
        .global         triton_per_fused_add_clamp_log_mul_neg_pow_rsub_sigmoid_sum_0
        .type           triton_per_fused_add_clamp_log_mul_neg_pow_rsub_sigmoid_sum_0,@function
        .size           triton_per_fused_add_clamp_log_mul_neg_pow_rsub_sigmoid_sum_0,(.L_x_9 - triton_per_fused_add_clamp_log_mul_neg_pow_rsub_sigmoid_sum_0)
        .other          triton_per_fused_add_clamp_log_mul_neg_pow_rsub_sigmoid_sum_0,@"STO_CUDA_ENTRY STV_DEFAULT"
triton_per_fused_add_clamp_log_mul_neg_pow_rsub_sigmoid_sum_0:
.text.triton_per_fused_add_clamp_log_mul_neg_pow_rsub_sigmoid_sum_0:
[----:B------:R-:W0:Y:S02]  /*0000*/  LDC R1, c[0x0][0x28] ;  /* 0x00000a00ff017b82 */ /* 0x000e240000000800 */
[----:B------:R-:W1:Y:S01]  /*0010*/  S2R R38, SR_TID.X ;  /* 0x0000000000267919 */ /* 0x000e620000002100 */
[----:B------:R-:W2:Y:S01]  /*0020*/  LDC.64 R8, c[0x0][0x220] ;  /* 0x00008800ff087b82 */ /* 0x000ea20000000a00 */
[----:B------:R-:W-:-:S07]  /*0030*/  ULDC.64 UR6, c[0x0][0x208] ;  /* 0x0000820000067ab9 */ /* 0x000fce0000000a00 */
[----:B------:R-:W3:Y:S01]  /*0040*/  LDC.64 R4, c[0x0][0x218] ;  /* 0x00008600ff047b82 */ /* 0x000ee20000000a00 */
[----:B-1----:R-:W-:-:S04]  /*0050*/  SHF.L.U32 R0, R38, 0x2, RZ ;  /* 0x0000000226007819 */ /* 0x002fc800000006ff */
[----:B------:R-:W-:-:S05]  /*0060*/  LOP3.LUT R3, R0, 0xfc, RZ, 0xc0, !PT ;  /* 0x000000fc00037812 */ /* 0x000fca00078ec0ff */
[----:B--2---:R-:W-:-:S06]  /*0070*/  IMAD.WIDE.U32 R8, R3, 0x4, R8 ;  /* 0x0000000403087825 */ /* 0x004fcc00078e0008 */
[----:B------:R-:W2:Y:S01]  /*0080*/  LDG.E.128 R8, desc[UR6][R8.64] ;  /* 0x0000000608087981 */ /* 0x000ea2000c1e1d00 */
[----:B---3--:R-:W-:-:S06]  /*0090*/  IMAD.WIDE.U32 R4, R3, 0x4, R4 ;  /* 0x0000000403047825 */ /* 0x008fcc00078e0004 */
[----:B------:R-:W3:Y:S01]  /*00a0*/  LDG.E.128 R4, desc[UR6][R4.64] ;  /* 0x0000000604047981 */ /* 0x000ee2000c1e1d00 */
[----:B------:R-:W-:Y:S01]  /*00b0*/  HFMA2.MMA R17, -RZ, RZ, 1.625, 0 ;  /* 0x3e800000ff117435 */ /* 0x000fe200000001ff */
[----:B------:R-:W-:Y:S01]  /*00c0*/  MOV R18, 0x3b18f0fe ;  /* 0x3b18f0fe00127802 */ /* 0x000fe20000000f00 */
[----:B------:R-:W-:Y:S01]  /*00d0*/  HFMA2.MMA R32, -RZ, RZ, 1.5048828125, 33.21875 ;  /* 0x3e055027ff207435 */ /* 0x000fe200000001ff */
[----:B------:R-:W-:Y:S01]  /*00e0*/  BSSY B0, `(.L_x_0) ;  /* 0x0000192000007945 */ /* 0x000fe20003800000 */
[----:B--2---:R-:W-:Y:S01]  /*00f0*/  FADD R0, RZ, -R8 ;  /* 0x80000008ff007221 */ /* 0x004fe20000000000 */
[----:B------:R-:W-:Y:S01]  /*0100*/  FADD R10, RZ, -R10 ;  /* 0x8000000aff0a7221 */ /* 0x000fe20000000000 */
[----:B------:R-:W-:Y:S02]  /*0110*/  FADD R11, RZ, -R11 ;  /* 0x8000000bff0b7221 */ /* 0x000fe40000000000 */
[----:B------:R-:W-:Y:S01]  /*0120*/  FMUL R2, R0, 1.4426950216293334961 ;  /* 0x3fb8aa3b00027820 */ /* 0x000fe20000400000 */
[----:B------:R-:W-:Y:S01]  /*0130*/  FADD R0, RZ, -R9 ;  /* 0x80000009ff007221 */ /* 0x000fe20000000000 */
[----:B------:R-:W-:Y:S01]  /*0140*/  FMUL R10, R10, 1.4426950216293334961 ;  /* 0x3fb8aa3b0a0a7820 */ /* 0x000fe20000400000 */
[----:B------:R-:W-:Y:S01]  /*0150*/  FMUL R11, R11, 1.4426950216293334961 ;  /* 0x3fb8aa3b0b0b7820 */ /* 0x000fe20000400000 */
[----:B---3--:R-:W-:Y:S01]  /*0160*/  FADD R15, -R4, 1 ;  /* 0x3f800000040f7421 */ /* 0x008fe20000000100 */
[----:B------:R-:W-:Y:S01]  /*0170*/  FSETP.GEU.AND P0, PT, R2, -126, PT ;  /* 0xc2fc00000200780b */ /* 0x000fe20003f0e000 */
[----:B------:R-:W-:Y:S01]  /*0180*/  FMUL R0, R0, 1.4426950216293334961 ;  /* 0x3fb8aa3b00007820 */ /* 0x000fe20000400000 */
[----:B------:R-:W-:-:S02]  /*0190*/  FSETP.GEU.AND P2, PT, R10, -126, PT ;  /* 0xc2fc00000a00780b */ /* 0x000fc40003f4e000 */
[----:B------:R-:W-:Y:S02]  /*01a0*/  FSETP.GEU.AND P3, PT, R11, -126, PT ;  /* 0xc2fc00000b00780b */ /* 0x000fe40003f6e000 */
[----:B------:R-:W-:-:S07]  /*01b0*/  FSETP.GEU.AND P1, PT, R0, -126, PT ;  /* 0xc2fc00000000780b */ /* 0x000fce0003f2e000 */
[----:B------:R-:W-:Y:S02]  /*01c0*/  @!P0 FMUL R2, R2, 0.5 ;  /* 0x3f00000002028820 */ /* 0x000fe40000400000 */
[----:B------:R-:W-:Y:S02]  /*01d0*/  @!P2 FMUL R10, R10, 0.5 ;  /* 0x3f0000000a0aa820 */ /* 0x000fe40000400000 */
[----:B------:R-:W1:Y:S01]  /*01e0*/  MUFU.EX2 R3, R2 ;  /* 0x0000000200037308 */ /* 0x000e620000000800 */
[----:B------:R-:W-:Y:S01]  /*01f0*/  @!P3 FMUL R11, R11, 0.5 ;  /* 0x3f0000000b0bb820 */ /* 0x000fe20000400000 */
[----:B------:R-:W-:-:S06]  /*0200*/  @!P1 FMUL R0, R0, 0.5 ;  /* 0x3f00000000009820 */ /* 0x000fcc0000400000 */
[----:B------:R-:W2:Y:S01]  /*0210*/  MUFU.EX2 R2, R0 ;  /* 0x0000000000027308 */ /* 0x000ea20000000800 */
[----:B-1----:R-:W-:-:S07]  /*0220*/  @!P0 FMUL R3, R3, R3 ;  /* 0x0000000303038220 */ /* 0x002fce0000400000 */
[----:B------:R-:W1:Y:S01]  /*0230*/  MUFU.EX2 R8, R11 ;  /* 0x0000000b00087308 */ /* 0x000e620000000800 */
[----:B------:R-:W-:Y:S01]  /*0240*/  FADD R9, R3, 1 ;  /* 0x3f80000003097421 */ /* 0x000fe20000000000 */
[----:B--2---:R-:W-:-:S04]  /*0250*/  @!P1 FMUL R2, R2, R2 ;  /* 0x0000000202029220 */ /* 0x004fc80000400000 */
[----:B------:R-:W-:Y:S02]  /*0260*/  FSETP.GT.AND P0, PT, R9, 8.50705917302346158658e+37, PT ;  /* 0x7e8000000900780b */ /* 0x000fe40003f04000 */
[----:B------:R-:W2:Y:S01]  /*0270*/  MUFU.EX2 R3, R10 ;  /* 0x0000000a00037308 */ /* 0x000ea20000000800 */
[----:B------:R-:W-:Y:S01]  /*0280*/  FADD R2, R2, 1 ;  /* 0x3f80000002027421 */ /* 0x000fe20000000000 */
[----:B------:R-:W-:Y:S01]  /*0290*/  FSEL R12, R17, 1, P0 ;  /* 0x3f800000110c7808 */ /* 0x000fe20000000000 */
[----:B-1----:R-:W-:-:S04]  /*02a0*/  @!P3 FMUL R8, R8, R8 ;  /* 0x000000080808b220 */ /* 0x002fc80000400000 */
[----:B------:R-:W-:-:S04]  /*02b0*/  FADD R8, R8, 1 ;  /* 0x3f80000008087421 */ /* 0x000fc80000000000 */
[----:B------:R-:W-:Y:S01]  /*02c0*/  @P0 FMUL R9, R9, 0.25 ;  /* 0x3e80000009090820 */ /* 0x000fe20000400000 */
[----:B------:R-:W-:Y:S01]  /*02d0*/  FSETP.GT.AND P0, PT, R2, 8.50705917302346158658e+37, PT ;  /* 0x7e8000000200780b */ /* 0x000fe20003f04000 */
[----:B--2---:R-:W-:Y:S01]  /*02e0*/  @!P2 FMUL R3, R3, R3 ;  /* 0x000000030303a220 */ /* 0x004fe20000400000 */
[----:B------:R-:W-:-:S03]  /*02f0*/  FSETP.GT.AND P2, PT, R8, 8.50705917302346158658e+37, PT ;  /* 0x7e8000000800780b */ /* 0x000fc60003f44000 */
[----:B------:R-:W1:Y:S01]  /*0300*/  MUFU.RCP R9, R9 ;  /* 0x0000000900097308 */ /* 0x000e620000001000 */
[----:B------:R-:W-:-:S05]  /*0310*/  FADD R3, R3, 1 ;  /* 0x3f80000003037421 */ /* 0x000fca0000000000 */
[----:B------:R-:W-:Y:S02]  /*0320*/  FSETP.GT.AND P1, PT, R3, 8.50705917302346158658e+37, PT ;  /* 0x7e8000000300780b */ /* 0x000fe40003f24000 */
[----:B------:R-:W-:Y:S02]  /*0330*/  @P0 FMUL R2, R2, 0.25 ;  /* 0x3e80000002020820 */ /* 0x000fe40000400000 */
[----:B------:R-:W-:Y:S02]  /*0340*/  @P2 FMUL R8, R8, 0.25 ;  /* 0x3e80000008082820 */ /* 0x000fe40000400000 */
[----:B------:R-:W2:Y:S01]  /*0350*/  MUFU.RCP R28, R2 ;  /* 0x00000002001c7308 */ /* 0x000ea20000001000 */
[----:B-1----:R-:W-:Y:S01]  /*0360*/  FMUL R13, R9, R12 ;  /* 0x0000000c090d7220 */ /* 0x002fe20000400000 */
[----:B------:R-:W-:-:S03]  /*0370*/  FSEL R9, R17, 1, P0 ;  /* 0x3f80000011097808 */ /* 0x000fc60000000000 */
[----:B------:R-:W-:Y:S02]  /*0380*/  FADD R0, -R13, 1 ;  /* 0x3f8000000d007421 */ /* 0x000fe40000000100 */
[----:B------:R-:W-:Y:S01]  /*0390*/  @P1 FMUL R3, R3, 0.25 ;  /* 0x3e80000003031820 */ /* 0x000fe20000400000 */
[----:B------:R-:W-:Y:S01]  /*03a0*/  MUFU.RCP R20, R8 ;  /* 0x0000000800147308 */ /* 0x000fe20000001000 */
[----:B------:R-:W-:Y:S01]  /*03b0*/  FADD R10, R0, 0.050000000745058059692 ;  /* 0x3d4ccccd000a7421 */ /* 0x000fe20000000000 */
[----:B------:R-:W-:Y:S01]  /*03c0*/  FSEL R0, R17, 1, P1 ;  /* 0x3f80000011007808 */ /* 0x000fe20000800000 */
[----:B--2---:R-:W-:-:S03]  /*03d0*/  FMUL R28, R28, R9 ;  /* 0x000000091c1c7220 */ /* 0x004fc60000400000 */
[C---:B------:R-:W-:Y:S02]  /*03e0*/  FSETP.GEU.AND P4, PT, R10.reuse, 1, PT ;  /* 0x3f8000000a00780b */ /* 0x040fe40003f8e000 */
[----:B------:R1:W2:Y:S01]  /*03f0*/  MUFU.RCP R25, R3 ;  /* 0x0000000300197308 */ /* 0x0002a20000001000 */
[----:B------:R-:W-:Y:S02]  /*0400*/  FSETP.NAN.AND P3, PT, R10, R10, PT ;  /* 0x0000000a0a00720b */ /* 0x000fe40003f68000 */
[----:B------:R-:W-:Y:S02]  /*0410*/  FSETP.NAN.AND P1, PT, R28, R28, PT ;  /* 0x0000001c1c00720b */ /* 0x000fe40003f28000 */
[----:B-1----:R-:W-:-:S06]  /*0420*/  FSEL R3, R17, 1, P2 ;  /* 0x3f80000011037808 */ /* 0x002fcc0001000000 */
[----:B------:R-:W-:Y:S02]  /*0430*/  @P4 FSEL R10, R10, 1, P3 ;  /* 0x3f8000000a0a4808 */ /* 0x000fe40001800000 */
[----:B------:R-:W-:Y:S01]  /*0440*/  FSETP.NAN.AND P4, PT, R13, R13, PT ;  /* 0x0000000d0d00720b */ /* 0x000fe20003f88000 */
[----:B--2---:R-:W-:Y:S01]  /*0450*/  FMUL R25, R25, R0 ;  /* 0x0000000019197220 */ /* 0x004fe20000400000 */
[C---:B------:R-:W-:Y:S01]  /*0460*/  FSETP.GT.AND P3, PT, R13.reuse, 9.9999999392252902908e-09, PT ;  /* 0x322bcc770d00780b */ /* 0x040fe20003f64000 */
[----:B------:R-:W-:Y:S01]  /*0470*/  FMUL R29, R10, R15 ;  /* 0x0000000f0a1d7220 */ /* 0x000fe20000400000 */
[----:B------:R-:W-:Y:S01]  /*0480*/  FSEL R14, R13, 9.9999999392252902908e-09, P4 ;  /* 0x322bcc770d0e7808 */ /* 0x000fe20002000000 */
[----:B------:R-:W-:Y:S01]  /*0490*/  FMUL R20, R20, R3 ;  /* 0x0000000314147220 */ /* 0x000fe20000400000 */
[----:B------:R-:W-:Y:S01]  /*04a0*/  FSETP.NAN.AND P4, PT, R25, R25, PT ;  /* 0x000000191900720b */ /* 0x000fe20003f88000 */
[----:B------:R-:W-:Y:S01]  /*04b0*/  FFMA R29, R4, R13, R29 ;  /* 0x0000000d041d7223 */ /* 0x000fe2000000001d */
[----:B------:R-:W-:-:S02]  /*04c0*/  FSEL R14, R13, R14, P3 ;  /* 0x0000000e0d0e7208 */ /* 0x000fc40001800000 */
[----:B------:R-:W-:Y:S01]  /*04d0*/  FSEL R13, R28, 9.9999999392252902908e-09, P1 ;  /* 0x322bcc771c0d7808 */ /* 0x000fe20000800000 */
[----:B------:R-:W-:Y:S01]  /*04e0*/  FADD R16, -R29, 1 ;  /* 0x3f8000001d107421 */ /* 0x000fe20000000100 */
[----:B------:R-:W-:Y:S02]  /*04f0*/  FSETP.GEU.AND P0, PT, R14, 1.175494350822287508e-38, PT ;  /* 0x008000000e00780b */ /* 0x000fe40003f0e000 */
[----:B------:R-:W-:Y:S01]  /*0500*/  FSETP.GT.AND P3, PT, R28, 9.9999999392252902908e-09, PT ;  /* 0x322bcc771c00780b */ /* 0x000fe20003f64000 */
[----:B------:R-:W-:Y:S01]  /*0510*/  FADD.FTZ R26, |R16|, -RZ ;  /* 0x800000ff101a7221 */ /* 0x000fe20000010200 */
[C---:B------:R-:W-:Y:S02]  /*0520*/  FSETP.GT.AND P2, PT, R25.reuse, 9.9999999392252902908e-09, PT ;  /* 0x322bcc771900780b */ /* 0x040fe40003f44000 */
[----:B------:R-:W-:Y:S02]  /*0530*/  FSEL R12, R25, 9.9999999392252902908e-09, P4 ;  /* 0x322bcc77190c7808 */ /* 0x000fe40002000000 */
[----:B------:R-:W-:-:S02]  /*0540*/  LOP3.LUT R0, R26, 0x7fffff, RZ, 0xc0, !PT ;  /* 0x007fffff1a007812 */ /* 0x000fc400078ec0ff */
[----:B------:R-:W-:Y:S02]  /*0550*/  FSEL R13, R28, R13, P3 ;  /* 0x0000000d1c0d7208 */ /* 0x000fe40001800000 */
[----:B------:R-:W-:Y:S01]  /*0560*/  LOP3.LUT R19, R0, 0x3f800000, RZ, 0xfc, !PT ;  /* 0x3f80000000137812 */ /* 0x000fe200078efcff */
[----:B------:R-:W-:Y:S01]  /*0570*/  @!P0 FMUL R14, R14, 8388608 ;  /* 0x4b0000000e0e8820 */ /* 0x000fe20000400000 */
[----:B------:R-:W-:Y:S02]  /*0580*/  FSEL R12, R25, R12, P2 ;  /* 0x0000000c190c7208 */ /* 0x000fe40001000000 */
[----:B------:R-:W-:Y:S02]  /*0590*/  FSETP.GT.AND P1, PT, R19, 1.4142135381698608398, PT ;  /* 0x3fb504f31300780b */ /* 0x000fe40003f24000 */
[----:B------:R-:W-:Y:S02]  /*05a0*/  IADD3 R0, R14, -0x3f2aaaab, RZ ;  /* 0xc0d555550e007810 */ /* 0x000fe40007ffe0ff */
[----:B------:R-:W-:-:S02]  /*05b0*/  FSETP.GEU.AND P4, PT, R13, 1.175494350822287508e-38, PT ;  /* 0x008000000d00780b */ /* 0x000fc40003f8e000 */
[----:B------:R-:W-:Y:S02]  /*05c0*/  LOP3.LUT R3, R0, 0xff800000, RZ, 0xc0, !PT ;  /* 0xff80000000037812 */ /* 0x000fe400078ec0ff */
[----:B------:R-:W-:Y:S02]  /*05d0*/  FSETP.NAN.AND P5, PT, R20, R20, PT ;  /* 0x000000141400720b */ /* 0x000fe40003fa8000 */
[----:B------:R-:W-:Y:S02]  /*05e0*/  FSETP.GEU.AND P2, PT, R12, 1.175494350822287508e-38, PT ;  /* 0x008000000c00780b */ /* 0x000fe40003f4e000 */
[----:B------:R-:W-:Y:S01]  /*05f0*/  FSEL R8, RZ, -23, P0 ;  /* 0xc1b80000ff087808 */ /* 0x000fe20000000000 */
[----:B------:R-:W-:Y:S01]  /*0600*/  @P1 FMUL R19, R19, 0.5 ;  /* 0x3f00000013131820 */ /* 0x000fe20000400000 */
[----:B------:R-:W-:Y:S02]  /*0610*/  I2FP.F32.S32 R9, R3 ;  /* 0x0000000300097245 */ /* 0x000fe40000201400 */
[----:B------:R-:W-:Y:S01]  /*0620*/  FSEL R17, R20, 9.9999999392252902908e-09, P5 ;  /* 0x322bcc7714117808 */ /* 0x000fe20002800000 */
[C---:B------:R-:W-:Y:S01]  /*0630*/  FADD R0, R19.reuse, 1 ;  /* 0x3f80000013007421 */ /* 0x040fe20000000000 */
[----:B------:R-:W-:Y:S01]  /*0640*/  FADD R19, R19, -1 ;  /* 0xbf80000013137421 */ /* 0x000fe20000000000 */
[C---:B------:R-:W-:Y:S01]  /*0650*/  FSETP.NAN.AND P5, PT, R10.reuse, R10, PT ;  /* 0x0000000a0a00720b */ /* 0x040fe20003fa8000 */
[----:B------:R-:W-:Y:S01]  /*0660*/  FFMA.FTZ R8, R9, 1.1920928955078125e-07, R8 ;  /* 0x3400000009087823 */ /* 0x000fe20000010008 */
[----:B------:R-:W-:Y:S01]  /*0670*/  IADD3 R3, R14, -R3, RZ ;  /* 0x800000030e037210 */ /* 0x000fe20007ffe0ff */
[----:B------:R-:W-:Y:S01]  /*0680*/  FADD R9, R19, R19 ;  /* 0x0000001313097221 */ /* 0x000fe20000000000 */
[----:B------:R-:W1:Y:S01]  /*0690*/  MUFU.RCP R0, R0 ;  /* 0x0000000000007308 */ /* 0x000e620000001000 */
[C---:B------:R-:W-:Y:S01]  /*06a0*/  FSETP.GT.AND P0, PT, R10.reuse, 9.9999999392252902908e-09, PT ;  /* 0x322bcc770a00780b */ /* 0x040fe20003f04000 */
[----:B------:R-:W-:Y:S01]  /*06b0*/  @!P4 FMUL R13, R13, 8388608 ;  /* 0x4b0000000d0dc820 */ /* 0x000fe20000400000 */
[----:B------:R-:W-:Y:S01]  /*06c0*/  FSEL R11, R10, 9.9999999392252902908e-09, P5 ;  /* 0x322bcc770a0b7808 */ /* 0x000fe20002800000 */
[----:B------:R-:W-:Y:S01]  /*06d0*/  FADD R3, R3, -1 ;  /* 0xbf80000003037421 */ /* 0x000fe20000000000 */
[----:B------:R-:W-:Y:S01]  /*06e0*/  FSETP.GT.AND P3, PT, R20, 9.9999999392252902908e-09, PT ;  /* 0x322bcc771400780b */ /* 0x000fe20003f64000 */
[----:B------:R-:W-:Y:S01]  /*06f0*/  @!P2 FMUL R12, R12, 8388608 ;  /* 0x4b0000000c0ca820 */ /* 0x000fe20000400000 */
[----:B------:R-:W-:Y:S01]  /*0700*/  FSEL R11, R10, R11, P0 ;  /* 0x0000000b0a0b7208 */ /* 0x000fe20000000000 */
[----:B------:R-:W-:Y:S01]  /*0710*/  FFMA.FTZ R2, R3, -R32, 0.14084610342979431152 ;  /* 0x3e1039f603027423 */ /* 0x000fe20000010820 */
[----:B------:R-:W-:-:S02]  /*0720*/  FSEL R10, R20, R17, P3 ;  /* 0x00000011140a7208 */ /* 0x000fc40001800000 */
[----:B------:R-:W-:Y:S01]  /*0730*/  IADD3 R24, R13, -0x3f2aaaab, RZ ;  /* 0xc0d555550d187810 */ /* 0x000fe20007ffe0ff */
[C---:B------:R-:W-:Y:S01]  /*0740*/  FFMA.FTZ R2, R3.reuse, R2, -0.12148627638816833496 ;  /* 0xbdf8cdcc03027423 */ /* 0x040fe20000010002 */
[----:B------:R-:W-:Y:S01]  /*0750*/  FSETP.GEU.AND P0, PT, R10, 1.175494350822287508e-38, PT ;  /* 0x008000000a00780b */ /* 0x000fe20003f0e000 */
[-C--:B-1----:R-:W-:Y:S01]  /*0760*/  FMUL R22, R0, R9.reuse ;  /* 0x0000000900167220 */ /* 0x082fe20000400000 */
[----:B------:R-:W-:Y:S01]  /*0770*/  IADD3 R17, R12, -0x3f2aaaab, RZ ;  /* 0xc0d555550c117810 */ /* 0x000fe20007ffe0ff */
[C---:B------:R-:W-:Y:S01]  /*0780*/  FFMA.FTZ R2, R3.reuse, R2, 0.13980610668659210205 ;  /* 0x3e0f295503027423 */ /* 0x040fe20000010002 */
[----:B------:R-:W-:Y:S01]  /*0790*/  LOP3.LUT R24, R24, 0xff800000, RZ, 0xc0, !PT ;  /* 0xff80000018187812 */ /* 0x000fe200078ec0ff */
[----:B------:R-:W-:Y:S01]  /*07a0*/  FMUL R27, R22, R22 ;  /* 0x00000016161b7220 */ /* 0x000fe20000400000 */
[----:B------:R-:W-:Y:S01]  /*07b0*/  FSEL R21, RZ, -23, P4 ;  /* 0xc1b80000ff157808 */ /* 0x000fe20002000000 */
[----:B------:R-:W-:Y:S01]  /*07c0*/  FFMA.FTZ R30, R3, R2, -0.16684235632419586182 ;  /* 0xbe2ad8b9031e7423 */ /* 0x000fe20000010002 */
[----:B------:R-:W-:Y:S01]  /*07d0*/  LOP3.LUT R17, R17, 0xff800000, RZ, 0xc0, !PT ;  /* 0xff80000011117812 */ /* 0x000fe200078ec0ff */
[----:B------:R-:W-:Y:S01]  /*07e0*/  FFMA.FTZ R40, R27, R18, 0.01249298732727766037 ;  /* 0x3c4caf631b287423 */ /* 0x000fe20000010012 */
[----:B------:R-:W-:Y:S01]  /*07f0*/  I2FP.F32.S32 R34, R24 ;  /* 0x0000001800227245 */ /* 0x000fe20000201400 */
[----:B------:R-:W-:Y:S01]  /*0800*/  FFMA.FTZ R30, R3, R30, 0.20012299716472625732 ;  /* 0x3e4ced0b031e7423 */ /* 0x000fe2000001001e */
[----:B------:R-:W-:Y:S01]  /*0810*/  FSEL R23, RZ, -23, P2 ;  /* 0xc1b80000ff177808 */ /* 0x000fe20001000000 */
[C---:B------:R-:W-:Y:S01]  /*0820*/  FFMA.FTZ R40, R27.reuse, R40, 0.083333469927310943604 ;  /* 0x3daaaabd1b287423 */ /* 0x040fe20000010028 */
[----:B------:R-:W-:Y:S01]  /*0830*/  I2FP.F32.S32 R36, R17 ;  /* 0x0000001100247245 */ /* 0x000fe20000201400 */
[----:B------:R-:W-:Y:S01]  /*0840*/  FFMA.FTZ R2, R34, 1.1920928955078125e-07, R21 ;  /* 0x3400000022027823 */ /* 0x000fe20000010015 */
[----:B------:R-:W-:Y:S01]  /*0850*/  FFMA R34, -R0, R9, R19 ;  /* 0x0000000900227223 */ /* 0x000fe20000000113 */
[----:B------:R-:W-:Y:S01]  /*0860*/  FMUL.FTZ R27, R27, R40 ;  /* 0x000000281b1b7220 */ /* 0x000fe20000410000 */
[----:B------:R-:W-:Y:S01]  /*0870*/  @!P0 FMUL R10, R10, 8388608 ;  /* 0x4b0000000a0a8820 */ /* 0x000fe20000400000 */
[----:B------:R-:W-:Y:S01]  /*0880*/  FFMA.FTZ R23, R36, 1.1920928955078125e-07, R23 ;  /* 0x3400000024177823 */ /* 0x000fe20000010017 */
[----:B------:R-:W-:Y:S01]  /*0890*/  FADD R36, R34, R34 ;  /* 0x0000002222247221 */ /* 0x000fe20000000000 */
[----:B------:R-:W-:Y:S01]  /*08a0*/  FMUL.FTZ R33, R22, R27 ;  /* 0x0000001b16217220 */ /* 0x000fe20000410000 */
[----:B------:R-:W-:Y:S01]  /*08b0*/  FFMA.FTZ R30, R3, R30, -0.24999669194221496582 ;  /* 0xbe7fff22031e7423 */ /* 0x000fe2000001001e */
[----:B------:R-:W-:Y:S01]  /*08c0*/  IADD3 R21, R10, -0x3f2aaaab, RZ ;  /* 0xc0d555550a157810 */ /* 0x000fe20007ffe0ff */
[----:B------:R-:W-:Y:S01]  /*08d0*/  FFMA.FTZ R35, R19, -R22, R36 ;  /* 0x8000001613237223 */ /* 0x000fe20000010024 */
[C---:B------:R-:W-:Y:S01]  /*08e0*/  FFMA R27, R0.reuse, R9, R33 ;  /* 0x00000009001b7223 */ /* 0x040fe20000000021 */
[----:B------:R-:W-:Y:S01]  /*08f0*/  FFMA.FTZ R30, R3, R30, 0.33333182334899902344 ;  /* 0x3eaaaa78031e7423 */ /* 0x000fe2000001001e */
[----:B------:R-:W-:Y:S01]  /*0900*/  IADD3 R19, R13, -R24, RZ ;  /* 0x800000180d137210 */ /* 0x000fe20007ffe0ff */
[C---:B------:R-:W-:Y:S01]  /*0910*/  FMUL.FTZ R35, R0.reuse, R35 ;  /* 0x0000002300237220 */ /* 0x040fe20000410000 */
[----:B------:R-:W-:Y:S01]  /*0920*/  FFMA R22, R0, R9, -R27 ;  /* 0x0000000900167223 */ /* 0x000fe2000000081b */
[----:B------:R-:W-:Y:S01]  /*0930*/  LOP3.LUT R21, R21, 0xff800000, RZ, 0xc0, !PT ;  /* 0xff80000015157812 */ /* 0x000fe200078ec0ff */
[----:B------:R-:W-:Y:S01]  /*0940*/  FFMA.FTZ R30, R3, R30, -0.5 ;  /* 0xbf000000031e7423 */ /* 0x000fe2000001001e */
[----:B------:R-:W-:Y:S01]  /*0950*/  FADD R9, R19, -1 ;  /* 0xbf80000013097421 */ /* 0x000fe20000000000 */
[----:B------:R-:W-:Y:S01]  /*0960*/  FADD R22, R33, R22 ;  /* 0x0000001621167221 */ /* 0x000fe20000000000 */
[----:B------:R-:W-:Y:S01]  /*0970*/  FSEL R31, RZ, -23, P0 ;  /* 0xc1b80000ff1f7808 */ /* 0x000fe20000000000 */
[----:B------:R-:W-:Y:S01]  /*0980*/  FMUL R30, R3, R30 ;  /* 0x0000001e031e7220 */ /* 0x000fe20000400000 */
[----:B------:R-:W-:Y:S01]  /*0990*/  I2FP.F32.S32 R34, R21 ;  /* 0x0000001500227245 */ /* 0x000fe20000201400 */
[----:B------:R-:W-:Y:S01]  /*09a0*/  FADD R40, R35, R22 ;  /* 0x0000001623287221 */ /* 0x000fe20000000000 */
[----:B------:R-:W-:Y:S01]  /*09b0*/  SHF.R.U32.HI R19, RZ, 0x17, R26 ;  /* 0x00000017ff137819 */ /* 0x000fe2000001161a */
[----:B------:R-:W-:Y:S01]  /*09c0*/  FFMA.FTZ R0, R9, -R32, 0.14084610342979431152 ;  /* 0x3e1039f609007423 */ /* 0x000fe20000010820 */
[----:B------:R-:W-:Y:S01]  /*09d0*/  FFMA.FTZ R3, R3, R30, R3 ;  /* 0x0000001e03037223 */ /* 0x000fe20000010003 */
[----:B------:R-:W-:Y:S01]  /*09e0*/  FFMA.FTZ R24, R34, 1.1920928955078125e-07, R31 ;  /* 0x3400000022187823 */ /* 0x000fe2000001001f */
[----:B------:R-:W-:Y:S01]  /*09f0*/  IADD3 R17, R12, -R17, RZ ;  /* 0x800000110c117210 */ /* 0x000fe20007ffe0ff */
[----:B------:R-:W-:Y:S01]  /*0a00*/  FADD R30, R27, R40 ;  /* 0x000000281b1e7221 */ /* 0x000fe20000000000 */
[----:B------:R-:W-:Y:S01]  /*0a10*/  I2FP.F32.U32 R31, R19 ;  /* 0x00000013001f7245 */ /* 0x000fe20000201000 */
[----:B------:R-:W-:Y:S01]  /*0a20*/  FFMA.FTZ R22, R9, R0, -0.12148627638816833496 ;  /* 0xbdf8cdcc09167423 */ /* 0x000fe20000010000 */
[----:B------:R-:W-:Y:S01]  /*0a30*/  IADD3 R19, R10, -R21, RZ ;  /* 0x800000150a137210 */ /* 0x000fe20007ffe0ff */
[----:B------:R-:W-:Y:S01]  /*0a40*/  FADD R17, R17, -1 ;  /* 0xbf80000011117421 */ /* 0x000fe20000000000 */
[----:B------:R-:W-:Y:S01]  /*0a50*/  FADD R27, R27, -R30 ;  /* 0x8000001e1b1b7221 */ /* 0x000fe20000000000 */
[----:B------:R-:W-:Y:S01]  /*0a60*/  FFMA.FTZ R34, R9, R22, 0.13980610668659210205 ;  /* 0x3e0f295509227423 */ /* 0x000fe20000010016 */
[----:B------:R-:W-:Y:S01]  /*0a70*/  FADD R0, R31, -127 ;  /* 0xc2fe00001f007421 */ /* 0x000fe20000000000 */
[----:B------:R-:W-:Y:S01]  /*0a80*/  FADD R19, R19, -1 ;  /* 0xbf80000013137421 */ /* 0x000fe20000000000 */
[----:B------:R-:W-:Y:S01]  /*0a90*/  FFMA.FTZ R36, R17, -R32, 0.14084610342979431152 ;  /* 0x3e1039f611247423 */ /* 0x000fe20000010820 */
[----:B------:R-:W-:Y:S01]  /*0aa0*/  FADD R22, R40, R27 ;  /* 0x0000001b28167221 */ /* 0x000fe20000000000 */
[----:B------:R-:W-:Y:S01]  /*0ab0*/  FFMA.FTZ R34, R9, R34, -0.16684235632419586182 ;  /* 0xbe2ad8b909227423 */ /* 0x000fe20000010022 */
[----:B------:R-:W-:Y:S01]  /*0ac0*/  FFMA.FTZ R40, R19, -R32, 0.14084610342979431152 ;  /* 0x3e1039f613287423 */ /* 0x000fe20000010820 */
[----:B------:R-:W-:Y:S01]  /*0ad0*/  FFMA.FTZ R36, R17, R36, -0.12148627638816833496 ;  /* 0xbdf8cdcc11247423 */ /* 0x000fe20000010024 */
[----:B------:R-:W-:Y:S01]  /*0ae0*/  @P1 FADD R0, R0, 1 ;  /* 0x3f80000000001421 */ /* 0x000fe20000000000 */
[----:B------:R-:W-:Y:S01]  /*0af0*/  FFMA.FTZ R34, R9, R34, 0.20012299716472625732 ;  /* 0x3e4ced0b09227423 */ /* 0x000fe20000010022 */
[----:B------:R-:W-:Y:S01]  /*0b00*/  FFMA.FTZ R40, R19, R40, -0.12148627638816833496 ;  /* 0xbdf8cdcc13287423 */ /* 0x000fe20000010028 */
[----:B------:R-:W-:Y:S01]  /*0b10*/  FFMA.FTZ R36, R17, R36, 0.13980610668659210205 ;  /* 0x3e0f295511247423 */ /* 0x000fe20000010024 */
[----:B------:R-:W-:Y:S01]  /*0b20*/  FMUL.FTZ R27, R0, 0.693145751953125 ;  /* 0x3f317200001b7820 */ /* 0x000fe20000410000 */
[----:B------:R-:W-:Y:S01]  /*0b30*/  FFMA.FTZ R34, R9, R34, -0.24999669194221496582 ;  /* 0xbe7fff2209227423 */ /* 0x000fe20000010022 */
[----:B------:R-:W-:Y:S01]  /*0b40*/  FFMA.FTZ R40, R19, R40, 0.13980610668659210205 ;  /* 0x3e0f295513287423 */ /* 0x000fe20000010028 */
[----:B------:R-:W-:Y:S01]  /*0b50*/  FFMA.FTZ R36, R17, R36, -0.16684235632419586182 ;  /* 0xbe2ad8b911247423 */ /* 0x000fe20000010024 */
[C---:B------:R-:W-:Y:S01]  /*0b60*/  FADD R21, R30.reuse, R27 ;  /* 0x0000001b1e157221 */ /* 0x040fe20000000000 */
[----:B------:R-:W-:Y:S01]  /*0b70*/  FFMA.FTZ R34, R9, R34, 0.33333182334899902344 ;  /* 0x3eaaaa7809227423 */ /* 0x000fe20000010022 */
[----:B------:R-:W-:Y:S01]  /*0b80*/  FFMA.FTZ R40, R19, R40, -0.16684235632419586182 ;  /* 0xbe2ad8b913287423 */ /* 0x000fe20000010028 */
[----:B------:R-:W-:Y:S01]  /*0b90*/  FFMA.FTZ R36, R17, R36, 0.20012299716472625732 ;  /* 0x3e4ced0b11247423 */ /* 0x000fe20000010024 */
[----:B------:R-:W-:Y:S01]  /*0ba0*/  FADD R27, R27, -R21 ;  /* 0x800000151b1b7221 */ /* 0x000fe20000000000 */
[----:B------:R-:W-:Y:S01]  /*0bb0*/  FFMA.FTZ R34, R9, R34, -0.5 ;  /* 0xbf00000009227423 */ /* 0x000fe20000010022 */
[----:B------:R-:W-:Y:S01]  /*0bc0*/  FFMA.FTZ R40, R19, R40, 0.20012299716472625732 ;  /* 0x3e4ced0b13287423 */ /* 0x000fe20000010028 */
[----:B------:R-:W-:Y:S01]  /*0bd0*/  FFMA.FTZ R36, R17, R36, -0.24999669194221496582 ;  /* 0xbe7fff2211247423 */ /* 0x000fe20000010024 */
[----:B------:R-:W-:Y:S01]  /*0be0*/  FADD R27, R30, R27 ;  /* 0x0000001b1e1b7221 */ /* 0x000fe20000000000 */
[----:B------:R-:W-:Y:S01]  /*0bf0*/  FMUL R34, R9, R34 ;  /* 0x0000002209227220 */ /* 0x000fe20000400000 */
[----:B------:R-:W-:Y:S01]  /*0c00*/  FFMA.FTZ R40, R19, R40, -0.24999669194221496582 ;  /* 0xbe7fff2213287423 */ /* 0x000fe20000010028 */
[----:B------:R-:W-:Y:S01]  /*0c10*/  FADD R30, -R28, 1 ;  /* 0x3f8000001c1e7421 */ /* 0x000fe20000000100 */
[----:B------:R-:W-:Y:S01]  /*0c20*/  FFMA.FTZ R36, R17, R36, 0.33333182334899902344 ;  /* 0x3eaaaa7811247423 */ /* 0x000fe20000010024 */
[----:B------:R-:W-:Y:S01]  /*0c30*/  FFMA.FTZ R37, R9, R34, R9 ;  /* 0x0000002209257223 */ /* 0x000fe20000010009 */
[----:B------:R-:W-:Y:S01]  /*0c40*/  FFMA.FTZ R40, R19, R40, 0.33333182334899902344 ;  /* 0x3eaaaa7813287423 */ /* 0x000fe20000010028 */
[----:B------:R-:W-:Y:S01]  /*0c50*/  FFMA R9, R15, 4, R4 ;  /* 0x408000000f097823 */ /* 0x000fe20000000004 */
[----:B------:R-:W-:Y:S01]  /*0c60*/  FADD R30, R30, 0.050000000745058059692 ;  /* 0x3d4ccccd1e1e7421 */ /* 0x000fe20000000000 */
[----:B------:R-:W-:Y:S01]  /*0c70*/  FFMA.FTZ R36, R17, R36, -0.5 ;  /* 0xbf00000011247423 */ /* 0x000fe20000010024 */
[----:B------:R-:W-:Y:S01]  /*0c80*/  FADD R31, R22, R27 ;  /* 0x0000001b161f7221 */ /* 0x000fe20000000000 */
[----:B------:R-:W-:Y:S01]  /*0c90*/  FFMA.FTZ R40, R19, R40, -0.5 ;  /* 0xbf00000013287423 */ /* 0x000fe20000010028 */
[----:B------:R-:W-:Y:S01]  /*0ca0*/  FADD.FTZ R27, |R9|, -RZ ;  /* 0x800000ff091b7221 */ /* 0x000fe20000010200 */
[----:B------:R-:W-:Y:S01]  /*0cb0*/  FMUL.FTZ R0, R0, 1.428606765330187045e-06 ;  /* 0x35bfbe8e00007820 */ /* 0x000fe20000410000 */
[----:B------:R-:W-:Y:S01]  /*0cc0*/  FSETP.GEU.AND P2, PT, R30, 1, PT ;  /* 0x3f8000001e00780b */ /* 0x000fe20003f4e000 */
[----:B------:R-:W-:Y:S01]  /*0cd0*/  FMUL R22, R17, R36 ;  /* 0x0000002411167220 */ /* 0x000fe20000400000 */
[----:B------:R-:W-:Y:S01]  /*0ce0*/  FMUL R40, R19, R40 ;  /* 0x0000002813287220 */ /* 0x000fe20000400000 */
[----:B------:R-:W-:Y:S01]  /*0cf0*/  FMUL R36, R9, 0.0001220703125 ;  /* 0x3900000009247820 */ /* 0x000fe20000400000 */
[----:B------:R-:W-:Y:S01]  /*0d00*/  FADD R0, R0, R31 ;  /* 0x0000001f00007221 */ /* 0x000fe20000000000 */
[----:B------:R-:W-:Y:S01]  /*0d10*/  FSETP.GT.AND P1, PT, R27, 9.99999979021476795361e+33, PT ;  /* 0x77f684df1b00780b */ /* 0x000fe20003f24000 */
[----:B------:R-:W-:Y:S01]  /*0d20*/  FFMA.FTZ R35, R19, R40, R19 ;  /* 0x0000002813237223 */ /* 0x000fe20000010013 */
[----:B------:R-:W-:Y:S01]  /*0d30*/  FSETP.NAN.AND P0, PT, R30, R30, PT ;  /* 0x0000001e1e00720b */ /* 0x000fe20003f08000 */
[----:B------:R-:W-:Y:S01]  /*0d40*/  FADD R34, R21, R0 ;  /* 0x0000000015227221 */ /* 0x000fe20000000000 */
[----:B------:R-:W-:Y:S01]  /*0d50*/  FSEL R19, R36, R9, P1 ;  /* 0x0000000924137208 */ /* 0x000fe20000800000 */
[----:B------:R-:W-:Y:S01]  /*0d60*/  FFMA.FTZ R8, R8, 0.69314718246459960938, R3 ;  /* 0x3f31721808087823 */ /* 0x000fe20000010003 */
[----:B------:R-:W-:Y:S01]  /*0d70*/  FFMA.FTZ R22, R17, R22, R17 ;  /* 0x0000001611167223 */ /* 0x000fe20000010011 */
[----:B------:R-:W-:Y:S01]  /*0d80*/  FADD R21, R21, -R34 ;  /* 0x8000002215157221 */ /* 0x000fe20000000000 */
[----:B------:R-:W-:Y:S01]  /*0d90*/  @P2 FSEL R30, R30, 1, P0 ;  /* 0x3f8000001e1e2808 */ /* 0x000fe20000000000 */
[-C--:B------:R-:W-:Y:S01]  /*0da0*/  FMUL.FTZ R33, R34, R19.reuse ;  /* 0x0000001322217220 */ /* 0x080fe20000410000 */
[----:B------:R-:W-:Y:S01]  /*0db0*/  FSETP.GEU.AND P0, PT, R11, 1.175494350822287508e-38, PT ;  /* 0x008000000b00780b */ /* 0x000fe20003f0e000 */
[----:B------:R-:W-:Y:S01]  /*0dc0*/  FADD R0, R0, R21 ;  /* 0x0000001500007221 */ /* 0x000fe20000000000 */
[----:B------:R-:W-:Y:S01]  /*0dd0*/  FSETP.NAN.AND P2, PT, R30, R30, PT ;  /* 0x0000001e1e00720b */ /* 0x000fe20003f48000 */
[-C--:B------:R-:W-:Y:S01]  /*0de0*/  FFMA.FTZ R21, R34, R19.reuse, -R33 ;  /* 0x0000001322157223 */ /* 0x080fe20000010821 */
[C---:B------:R-:W-:Y:S01]  /*0df0*/  FSETP.GT.AND P1, PT, R30.reuse, 9.9999999392252902908e-09, PT ;  /* 0x322bcc771e00780b */ /* 0x040fe20003f24000 */
[----:B------:R-:W-:Y:S01]  /*0e00*/  FADD R31, -R25, 1 ;  /* 0x3f800000191f7421 */ /* 0x000fe20000000100 */
[----:B------:R-:W-:Y:S01]  /*0e10*/  FSEL R3, R30, 9.9999999392252902908e-09, P2 ;  /* 0x322bcc771e037808 */ /* 0x000fe20001000000 */
[----:B------:R-:W-:Y:S01]  /*0e20*/  FFMA.FTZ R0, R0, R19, R21 ;  /* 0x0000001300007223 */ /* 0x000fe20000010015 */
[----:B------:R-:W-:Y:S01]  /*0e30*/  FADD R17, -R20, 1 ;  /* 0x3f80000014117421 */ /* 0x000fe20000000100 */
[----:B------:R-:W-:Y:S01]  /*0e40*/  FADD R31, R31, 0.050000000745058059692 ;  /* 0x3d4ccccd1f1f7421 */ /* 0x000fe20000000000 */
[----:B------:R-:W-:Y:S01]  /*0e50*/  FSEL R3, R30, R3, P1 ;  /* 0x000000031e037208 */ /* 0x000fe20000800000 */
[----:B------:R-:W-:Y:S01]  /*0e60*/  FFMA.FTZ R0, RZ, R34, R0 ;  /* 0x00000022ff007223 */ /* 0x000fe20000010000 */
[----:B------:R-:W-:Y:S01]  /*0e70*/  FADD R17, R17, 0.050000000745058059692 ;  /* 0x3d4ccccd11117421 */ /* 0x000fe20000000000 */
[----:B------:R-:W-:Y:S01]  /*0e80*/  @!P0 FMUL R11, R11, 8388608 ;  /* 0x4b0000000b0b8820 */ /* 0x000fe20000400000 */
[----:B------:R-:W-:Y:S01]  /*0e90*/  FSETP.GEU.AND P1, PT, R3, 1.175494350822287508e-38, PT ;  /* 0x008000000300780b */ /* 0x000fe20003f2e000 */
[----:B------:R-:W-:Y:S01]  /*0ea0*/  FADD.FTZ R34, R33, R0 ;  /* 0x0000000021227221 */ /* 0x000fe20000010000 */
[----:B------:R-:W-:Y:S01]  /*0eb0*/  FSETP.GEU.AND P4, PT, R31, 1, PT ;  /* 0x3f8000001f00780b */ /* 0x000fe20003f8e000 */
[----:B------:R-:W-:Y:S01]  /*0ec0*/  FFMA.FTZ R23, R23, 0.69314718246459960938, R22 ;  /* 0x3f31721817177823 */ /* 0x000fe20000010016 */
[----:B------:R-:W-:Y:S01]  /*0ed0*/  IADD3 R42, R11, -0x3f2aaaab, RZ ;  /* 0xc0d555550b2a7810 */ /* 0x000fe20007ffe0ff */
[----:B------:R-:W-:Y:S01]  /*0ee0*/  FFMA.FTZ R2, R2, 0.69314718246459960938, R37 ;  /* 0x3f31721802027823 */ /* 0x000fe20000010025 */
[----:B------:R-:W-:Y:S01]  /*0ef0*/  ISETP.NE.AND P6, PT, R34, 0x42b17218, PT ;  /* 0x42b172182200780c */ /* 0x000fe20003fc5270 */
[----:B------:R-:W-:Y:S01]  /*0f00*/  FFMA.FTZ R24, R24, 0.69314718246459960938, R35 ;  /* 0x3f31721818187823 */ /* 0x000fe20000010023 */
[----:B------:R-:W-:-:S02]  /*0f10*/  LOP3.LUT R42, R42, 0xff800000, RZ, 0xc0, !PT ;  /* 0xff8000002a2a7812 */ /* 0x000fc400078ec0ff */
[----:B------:R-:W-:Y:S02]  /*0f20*/  FSEL R36, R34, 88.72283172607421875, P6 ;  /* 0x42b1721722247808 */ /* 0x000fe40003000000 */
[----:B------:R-:W-:Y:S01]  /*0f30*/  FSETP.GEU.AND P5, PT, R17, 1, PT ;  /* 0x3f8000001100780b */ /* 0x000fe20003fae000 */
[----:B------:R-:W-:Y:S01]  /*0f40*/  @!P1 FMUL R3, R3, 8388608 ;  /* 0x4b00000003039820 */ /* 0x000fe20000400000 */
[----:B------:R-:W-:Y:S01]  /*0f50*/  IADD3 R39, R11, -R42, RZ ;  /* 0x8000002a0b277210 */ /* 0x000fe20007ffe0ff */
[----:B------:R-:W-:Y:S01]  /*0f60*/  FMUL.FTZ R44, R36, 1.4426950216293334961 ;  /* 0x3fb8aa3b242c7820 */ /* 0x000fe20000410000 */
[----:B------:R-:W-:Y:S02]  /*0f70*/  FSETP.NAN.AND P2, PT, R31, R31, PT ;  /* 0x0000001f1f00720b */ /* 0x000fe40003f48000 */
[----:B------:R-:W-:Y:S01]  /*0f80*/  IADD3 R40, R3, -0x3f2aaaab, RZ ;  /* 0xc0d5555503287810 */ /* 0x000fe20007ffe0ff */
[----:B------:R-:W-:Y:S01]  /*0f90*/  FADD R39, R39, -1 ;  /* 0xbf80000027277421 */ /* 0x000fe20000000000 */
[----:B------:R-:W-:Y:S01]  /*0fa0*/  FSETP.NAN.AND P3, PT, R17, R17, PT ;  /* 0x000000111100720b */ /* 0x000fe20003f68000 */
[----:B------:R-:W1:Y:S01]  /*0fb0*/  FRND.TRUNC R44, R44 ;  /* 0x0000002c002c7307 */ /* 0x000e62000020d000 */
[----:B------:R-:W-:Y:S01]  /*0fc0*/  LOP3.LUT R40, R40, 0xff800000, RZ, 0xc0, !PT ;  /* 0xff80000028287812 */ /* 0x000fe200078ec0ff */
[----:B------:R-:W-:Y:S01]  /*0fd0*/  FFMA.FTZ R22, R39, -R32, 0.14084610342979431152 ;  /* 0x3e1039f627167423 */ /* 0x000fe20000010820 */
[----:B------:R-:W-:-:S02]  /*0fe0*/  @P4 FSEL R31, R31, 1, P2 ;  /* 0x3f8000001f1f4808 */ /* 0x000fc40001000000 */
[----:B------:R-:W-:Y:S01]  /*0ff0*/  @P5 FSEL R17, R17, 1, P3 ;  /* 0x3f80000011115808 */ /* 0x000fe20001800000 */
[----:B------:R-:W-:Y:S01]  /*1000*/  FFMA.FTZ R22, R39, R22, -0.12148627638816833496 ;  /* 0xbdf8cdcc27167423 */ /* 0x000fe20000010016 */
[----:B------:R-:W-:Y:S02]  /*1010*/  IADD3 R37, R3, -R40, RZ ;  /* 0x8000002803257210 */ /* 0x000fe40007ffe0ff */
[----:B------:R-:W-:Y:S01]  /*1020*/  FSETP.NAN.AND P3, PT, R31, R31, PT ;  /* 0x0000001f1f00720b */ /* 0x000fe20003f68000 */
[----:B------:R-:W-:Y:S01]  /*1030*/  FFMA.FTZ R46, R39, R22, 0.13980610668659210205 ;  /* 0x3e0f2955272e7423 */ /* 0x000fe20000010016 */
[----:B------:R-:W-:Y:S01]  /*1040*/  FSETP.NAN.AND P4, PT, R17, R17, PT ;  /* 0x000000111100720b */ /* 0x000fe20003f88000 */
[----:B------:R-:W-:Y:S01]  /*1050*/  FADD R37, R37, -1 ;  /* 0xbf80000025257421 */ /* 0x000fe20000000000 */
[----:B------:R-:W-:Y:S01]  /*1060*/  FSETP.GT.AND P2, PT, R31, 9.9999999392252902908e-09, PT ;  /* 0x322bcc771f00780b */ /* 0x000fe20003f44000 */
[----:B------:R-:W-:Y:S01]  /*1070*/  FFMA.FTZ R46, R39, R46, -0.16684235632419586182 ;  /* 0xbe2ad8b9272e7423 */ /* 0x000fe2000001002e */
[----:B------:R-:W-:Y:S01]  /*1080*/  FSETP.GT.AND P5, PT, R17, 9.9999999392252902908e-09, PT ;  /* 0x322bcc771100780b */ /* 0x000fe20003fa4000 */
[----:B-1----:R-:W-:Y:S01]  /*1090*/  FADD.FTZ R41, |R44|, -RZ ;  /* 0x800000ff2c297221 */ /* 0x002fe20000010200 */
[----:B------:R-:W-:Y:S01]  /*10a0*/  FSEL R22, R31, 9.9999999392252902908e-09, P3 ;  /* 0x322bcc771f167808 */ /* 0x000fe20001800000 */
[----:B------:R-:W-:Y:S01]  /*10b0*/  FFMA.FTZ R50, R37, -R32, 0.14084610342979431152 ;  /* 0x3e1039f625327423 */ /* 0x000fe20000010820 */
[----:B------:R-:W-:Y:S01]  /*10c0*/  FSEL R48, R17, 9.9999999392252902908e-09, P4 ;  /* 0x322bcc7711307808 */ /* 0x000fe20002000000 */
[----:B------:R-:W-:Y:S01]  /*10d0*/  FFMA.FTZ R46, R39, R46, 0.20012299716472625732 ;  /* 0x3e4ced0b272e7423 */ /* 0x000fe2000001002e */
[----:B------:R-:W-:Y:S01]  /*10e0*/  MOV R19, 0x42fc0000 ;  /* 0x42fc000000137802 */ /* 0x000fe20000000f00 */
[----:B------:R-:W-:Y:S01]  /*10f0*/  FFMA.FTZ R50, R37, R50, -0.12148627638816833496 ;  /* 0xbdf8cdcc25327423 */ /* 0x000fe20000010032 */
[----:B------:R-:W-:Y:S01]  /*1100*/  FSEL R22, R31, R22, P2 ;  /* 0x000000161f167208 */ /* 0x000fe20001000000 */
[----:B------:R-:W-:Y:S01]  /*1110*/  FFMA.FTZ R46, R39, R46, -0.24999669194221496582 ;  /* 0xbe7fff22272e7423 */ /* 0x000fe2000001002e */
[----:B------:R-:W-:Y:S01]  /*1120*/  FSEL R21, R17, R48, P5 ;  /* 0x0000003011157208 */ /* 0x000fe20002800000 */
[----:B------:R-:W-:Y:S01]  /*1130*/  FFMA.FTZ R50, R37, R50, 0.13980610668659210205 ;  /* 0x3e0f295525327423 */ /* 0x000fe20000010032 */
[----:B------:R-:W-:Y:S01]  /*1140*/  FSETP.GT.AND P2, PT, R41, 126, PT ;  /* 0x42fc00002900780b */ /* 0x000fe20003f44000 */
[----:B------:R-:W-:Y:S01]  /*1150*/  FFMA.FTZ R46, R39, R46, 0.33333182334899902344 ;  /* 0x3eaaaa78272e7423 */ /* 0x000fe2000001002e */
[----:B------:R-:W-:Y:S01]  /*1160*/  LOP3.LUT R41, R19, 0x80000000, R44, 0xb8, !PT ;  /* 0x8000000013297812 */ /* 0x000fe200078eb82c */
[----:B------:R-:W-:Y:S01]  /*1170*/  FFMA.FTZ R50, R37, R50, -0.16684235632419586182 ;  /* 0xbe2ad8b925327423 */ /* 0x000fe20000010032 */
[----:B------:R-:W-:Y:S01]  /*1180*/  FSETP.GEU.AND P3, PT, R22, 1.175494350822287508e-38, PT ;  /* 0x008000001600780b */ /* 0x000fe20003f6e000 */
[----:B------:R-:W-:Y:S01]  /*1190*/  FFMA.FTZ R46, R39, R46, -0.5 ;  /* 0xbf000000272e7423 */ /* 0x000fe2000001002e */
[----:B------:R-:W-:Y:S01]  /*11a0*/  FSETP.GEU.AND P4, PT, R21, 1.175494350822287508e-38, PT ;  /* 0x008000001500780b */ /* 0x000fe20003f8e000 */
[----:B------:R-:W-:Y:S01]  /*11b0*/  FFMA.FTZ R50, R37, R50, 0.20012299716472625732 ;  /* 0x3e4ced0b25327423 */ /* 0x000fe20000010032 */
[----:B------:R-:W-:Y:S01]  /*11c0*/  FSEL R41, R41, R44, P2 ;  /* 0x0000002c29297208 */ /* 0x000fe20001000000 */
[----:B------:R-:W-:Y:S01]  /*11d0*/  FMUL R46, R39, R46 ;  /* 0x0000002e272e7220 */ /* 0x000fe20000400000 */
[----:B------:R-:W-:Y:S01]  /*11e0*/  I2FP.F32.S32 R42, R42 ;  /* 0x0000002a002a7245 */ /* 0x000fe20000201400 */
[----:B------:R-:W-:Y:S01]  /*11f0*/  FFMA.FTZ R50, R37, R50, -0.24999669194221496582 ;  /* 0xbe7fff2225327423 */ /* 0x000fe20000010032 */
[----:B------:R-:W-:Y:S01]  /*1200*/  ISETP.GE.U32.AND P6, PT, R10, 0x7f800000, PT ;  /* 0x7f8000000a00780c */ /* 0x000fe20003fc6070 */
[----:B------:R-:W-:Y:S01]  /*1210*/  FFMA.FTZ R36, R41, -0.69314718246459960938, R36 ;  /* 0xbf31721829247823 */ /* 0x000fe20000010024 */
[----:B------:R-:W-:Y:S01]  /*1220*/  FFMA.FTZ R35, R39, R46, R39 ;  /* 0x0000002e27237223 */ /* 0x000fe20000010027 */
[----:B------:R-:W-:Y:S01]  /*1230*/  FFMA.FTZ R50, R37, R50, 0.33333182334899902344 ;  /* 0x3eaaaa7825327423 */ /* 0x000fe20000010032 */
[C---:B------:R-:W-:Y:S01]  /*1240*/  FADD R47, R41.reuse, 12583039 ;  /* 0x4b40007f292f7421 */ /* 0x040fe20000000000 */
[----:B------:R-:W-:Y:S01]  /*1250*/  FFMA.FTZ R36, R41, 1.9046542121259335545e-09, R36 ;  /* 0x3102e30829247823 */ /* 0x000fe20000010024 */
[----:B------:R-:W-:Y:S01]  /*1260*/  @!P3 FMUL R22, R22, 8388608 ;  /* 0x4b0000001616b820 */ /* 0x000fe20000400000 */
[----:B------:R-:W-:Y:S01]  /*1270*/  @!P4 FMUL R21, R21, 8388608 ;  /* 0x4b0000001515c820 */ /* 0x000fe20000400000 */
[----:B------:R-:W-:Y:S01]  /*1280*/  FFMA.FTZ R50, R37, R50, -0.5 ;  /* 0xbf00000025327423 */ /* 0x000fe20000010032 */
[----:B------:R-:W-:Y:S01]  /*1290*/  FMUL R45, R36, 1.4426950216293334961 ;  /* 0x3fb8aa3b242d7820 */ /* 0x000fe20000400000 */
[----:B------:R-:W-:-:S02]  /*12a0*/  FSEL R41, RZ, -23, P0 ;  /* 0xc1b80000ff297808 */ /* 0x000fc40000000000 */
[----:B------:R-:W-:Y:S01]  /*12b0*/  IADD3 R43, R22, -0x3f2aaaab, RZ ;  /* 0xc0d55555162b7810 */ /* 0x000fe20007ffe0ff */
[----:B------:R-:W-:Y:S01]  /*12c0*/  FMUL R36, R37, R50 ;  /* 0x0000003225247220 */ /* 0x000fe20000400000 */
[----:B------:R-:W-:Y:S01]  /*12d0*/  IADD3 R44, R21, -0x3f2aaaab, RZ ;  /* 0xc0d55555152c7810 */ /* 0x000fe20007ffe0ff */
[----:B------:R-:W1:Y:S01]  /*12e0*/  MUFU.EX2 R45, R45 ;  /* 0x0000002d002d7308 */ /* 0x000e620000000800 */
[----:B------:R-:W-:Y:S01]  /*12f0*/  LOP3.LUT R43, R43, 0xff800000, RZ, 0xc0, !PT ;  /* 0xff8000002b2b7812 */ /* 0x000fe200078ec0ff */
[----:B------:R-:W-:Y:S01]  /*1300*/  FFMA.FTZ R36, R37, R36, R37 ;  /* 0x0000002425247223 */ /* 0x000fe20000010025 */
[----:B------:R-:W-:Y:S02]  /*1310*/  LOP3.LUT R44, R44, 0xff800000, RZ, 0xc0, !PT ;  /* 0xff8000002c2c7812 */ /* 0x000fe400078ec0ff */
[----:B------:R-:W-:Y:S02]  /*1320*/  IADD3 R39, R22, -R43, RZ ;  /* 0x8000002b16277210 */ /* 0x000fe40007ffe0ff */
[----:B------:R-:W-:-:S02]  /*1330*/  IADD3 R46, R21, -R44, RZ ;  /* 0x8000002c152e7210 */ /* 0x000fc40007ffe0ff */
[----:B------:R-:W-:Y:S01]  /*1340*/  SHF.L.U32 R50, R47, 0x17, RZ ;  /* 0x000000172f327819 */ /* 0x000fe200000006ff */
[----:B------:R-:W-:Y:S01]  /*1350*/  FADD R39, R39, -1 ;  /* 0xbf80000027277421 */ /* 0x000fe20000000000 */
[----:B------:R-:W-:Y:S01]  /*1360*/  I2FP.F32.S32 R47, R43 ;  /* 0x0000002b002f7245 */ /* 0x000fe20000201400 */
[----:B------:R-:W-:Y:S02]  /*1370*/  FADD R37, R46, -1 ;  /* 0xbf8000002e257421 */ /* 0x000fe40000000000 */
[-C--:B------:R-:W-:Y:S02]  /*1380*/  FFMA.FTZ R46, R39, -R32.reuse, 0.14084610342979431152 ;  /* 0x3e1039f6272e7423 */ /* 0x080fe40000010820 */
[----:B------:R-:W-:Y:S01]  /*1390*/  FFMA.FTZ R48, R37, -R32, 0.14084610342979431152 ;  /* 0x3e1039f625307423 */ /* 0x000fe20000010820 */
[----:B------:R-:W-:Y:S01]  /*13a0*/  FFMA.FTZ R32, R42, 1.1920928955078125e-07, R41 ;  /* 0x340000002a207823 */ /* 0x000fe20000010029 */
[----:B-1----:R-:W-:Y:S01]  /*13b0*/  FMUL R41, R50, R45 ;  /* 0x0000002d32297220 */ /* 0x002fe20000400000 */
[----:B------:R-:W-:Y:S01]  /*13c0*/  FSEL R42, RZ, -23, P1 ;  /* 0xc1b80000ff2a7808 */ /* 0x000fe20000800000 */
[----:B------:R-:W-:Y:S01]  /*13d0*/  FFMA.FTZ R46, R39, R46, -0.12148627638816833496 ;  /* 0xbdf8cdcc272e7423 */ /* 0x000fe2000001002e */
[----:B------:R-:W-:Y:S01]  /*13e0*/  I2FP.F32.S32 R45, R40 ;  /* 0x00000028002d7245 */ /* 0x000fe20000201400 */
[----:B------:R-:W-:Y:S01]  /*13f0*/  FFMA.FTZ R32, R32, 0.69314718246459960938, R35 ;  /* 0x3f31721820207823 */ /* 0x000fe20000010023 */
[----:B------:R-:W-:Y:S01]  /*1400*/  FSETP.NEU.AND P5, PT, R41, +INF , PT ;  /* 0x7f8000002900780b */ /* 0x000fe20003fad000 */
[----:B------:R-:W-:Y:S01]  /*1410*/  FFMA.FTZ R48, R37, R48, -0.12148627638816833496 ;  /* 0xbdf8cdcc25307423 */ /* 0x000fe20000010030 */
[----:B------:R-:W-:Y:S01]  /*1420*/  FSETP.NEU.AND P1, PT, R16, RZ, PT ;  /* 0x000000ff1000720b */ /* 0x000fe20003f2d000 */
[----:B------:R-:W-:Y:S01]  /*1430*/  FFMA.FTZ R43, R45, 1.1920928955078125e-07, R42 ;  /* 0x340000002d2b7823 */ /* 0x000fe2000001002a */
[----:B------:R-:W-:Y:S01]  /*1440*/  FMUL R42, R9, 0.5 ;  /* 0x3f000000092a7820 */ /* 0x000fe20000400000 */
[----:B------:R-:W-:Y:S01]  /*1450*/  I2FP.F32.S32 R45, R44 ;  /* 0x0000002c002d7245 */ /* 0x000fe20000201400 */
[----:B------:R-:W-:Y:S01]  /*1460*/  FFMA.FTZ R46, R39, R46, 0.13980610668659210205 ;  /* 0x3e0f2955272e7423 */ /* 0x000fe2000001002e */
[----:B------:R-:W-:Y:S01]  /*1470*/  FSEL R44, RZ, -23, P4 ;  /* 0xc1b80000ff2c7808 */ /* 0x000fe20002000000 */
[----:B------:R-:W-:Y:S01]  /*1480*/  FFMA.FTZ R48, R37, R48, 0.13980610668659210205 ;  /* 0x3e0f295525307423 */ /* 0x000fe20000010030 */
[----:B------:R-:W-:Y:S01]  /*1490*/  ISETP.NE.OR P0, PT, R34, 0x42b17218, !P5 ;  /* 0x42b172182200780c */ /* 0x000fe20006f05670 */
[----:B------:R-:W1:Y:S01]  /*14a0*/  FRND.TRUNC R42, R42 ;  /* 0x0000002a002a7307 */ /* 0x000e62000020d000 */
[----:B------:R-:W-:Y:S01]  /*14b0*/  FSEL R40, RZ, -23, P3 ;  /* 0xc1b80000ff287808 */ /* 0x000fe20001800000 */
[----:B------:R-:W-:Y:S01]  /*14c0*/  FFMA.FTZ R44, R45, 1.1920928955078125e-07, R44 ;  /* 0x340000002d2c7823 */ /* 0x000fe2000001002c */
[----:B------:R-:W-:Y:S01]  /*14d0*/  @P5 FADD.FTZ R45, R33, -R34 ;  /* 0x80000022212d5221 */ /* 0x000fe20000010000 */
[----:B------:R-:W-:Y:S01]  /*14e0*/  ISETP.GE.U32.AND P3, PT, R14, 0x7f800000, PT ;  /* 0x7f8000000e00780c */ /* 0x000fe20003f66070 */
[----:B------:R-:W-:Y:S01]  /*14f0*/  @!P1 FADD R35, R16, R16 ;  /* 0x0000001010239221 */ /* 0x000fe20000000000 */
[----:B------:R-:W-:Y:S01]  /*1500*/  FSETP.GEU.OR P2, PT, R9, RZ, P1 ;  /* 0x000000ff0900720b */ /* 0x000fe20000f4e400 */
[----:B------:R-:W-:Y:S01]  /*1510*/  @P5 FADD.FTZ R34, R0, R45 ;  /* 0x0000002d00225221 */ /* 0x000fe20000010000 */
[----:B------:R-:W-:Y:S01]  /*1520*/  ISETP.GE.U32.AND P4, PT, R13, 0x7f800000, PT ;  /* 0x7f8000000d00780c */ /* 0x000fe20003f86070 */
[----:B------:R-:W-:Y:S01]  /*1530*/  FFMA.FTZ R46, R39, R46, -0.16684235632419586182 ;  /* 0xbe2ad8b9272e7423 */ /* 0x000fe2000001002e */
[----:B------:R-:W-:Y:S01]  /*1540*/  MOV R0, 0x7f800000 ;  /* 0x7f80000000007802 */ /* 0x000fe20000000f00 */
[----:B------:R-:W-:Y:S01]  /*1550*/  FFMA.FTZ R48, R37, R48, -0.16684235632419586182 ;  /* 0xbe2ad8b925307423 */ /* 0x000fe20000010030 */
[----:B------:R-:W-:Y:S01]  /*1560*/  @!P0 FADD R34, R34, 7.62939453125e-06 ;  /* 0x3700000022228421 */ /* 0x000fe20000000000 */
[----:B------:R-:W-:Y:S01]  /*1570*/  FFMA.FTZ R33, R43, 0.69314718246459960938, R36 ;  /* 0x3f3172182b217823 */ /* 0x000fe20000010024 */
[----:B------:R-:W-:Y:S01]  /*1580*/  FFMA.FTZ R46, R39, R46, 0.20012299716472625732 ;  /* 0x3e4ced0b272e7423 */ /* 0x000fe2000001002e */
[----:B-1----:R-:W-:Y:S01]  /*1590*/  FFMA R42, R42, -2, R9 ;  /* 0xc00000002a2a7823 */ /* 0x002fe20000000009 */
[----:B------:R-:W-:Y:S01]  /*15a0*/  @P5 FFMA.FTZ R0, R41, R34, R41 ;  /* 0x0000002229005223 */ /* 0x000fe20000010029 */
[----:B------:R-:W1:Y:S01]  /*15b0*/  @P1 FRND.TRUNC R36, R9 ;  /* 0x0000000900241307 */ /* 0x000e62000020d000 */
[----:B------:R-:W-:Y:S01]  /*15c0*/  ISETP.GE.U32.AND P5, PT, R12, 0x7f800000, PT ;  /* 0x7f8000000c00780c */ /* 0x000fe20003fa6070 */
[----:B------:R-:W-:Y:S01]  /*15d0*/  FADD.FTZ R42, |R42|, -RZ ;  /* 0x800000ff2a2a7221 */ /* 0x000fe20000010200 */
[----:B------:R-:W-:Y:S01]  /*15e0*/  FFMA.FTZ R48, R37, R48, 0.20012299716472625732 ;  /* 0x3e4ced0b25307423 */ /* 0x000fe20000010030 */
[----:B------:R-:W-:Y:S01]  /*15f0*/  FFMA.FTZ R46, R39, R46, -0.24999669194221496582 ;  /* 0xbe7fff22272e7423 */ /* 0x000fe2000001002e */
[----:B------:R-:W-:-:S02]  /*1600*/  FFMA.FTZ R40, R47, 1.1920928955078125e-07, R40 ;  /* 0x340000002f287823 */ /* 0x000fc40000010028 */
[----:B------:R-:W-:Y:S01]  /*1610*/  FSETP.NEU.AND P0, PT, R42, 1, PT ;  /* 0x3f8000002a00780b */ /* 0x000fe20003f0d000 */
[----:B------:R-:W-:Y:S01]  /*1620*/  FFMA.FTZ R48, R37, R48, -0.24999669194221496582 ;  /* 0xbe7fff2225307423 */ /* 0x000fe20000010030 */
[----:B------:R-:W-:Y:S01]  /*1630*/  MOV R42, 0x7f800000 ;  /* 0x7f800000002a7802 */ /* 0x000fe20000000f00 */
[----:B------:R-:W-:Y:S01]  /*1640*/  FFMA.FTZ R46, R39, R46, 0.33333182334899902344 ;  /* 0x3eaaaa78272e7423 */ /* 0x000fe2000001002e */
[----:B------:R-:W-:Y:S01]  /*1650*/  @!P1 SEL R41, R35, RZ, !P0 ;  /* 0x000000ff23299207 */ /* 0x000fe20004000000 */
[----:B------:R-:W-:Y:S01]  /*1660*/  FFMA.FTZ R48, R37, R48, 0.33333182334899902344 ;  /* 0x3eaaaa7825307423 */ /* 0x000fe20000010030 */
[----:B------:R-:W-:Y:S01]  /*1670*/  FSETP.LT.AND P0, PT, -R29, -1, !P0 ;  /* 0xbf8000001d00780b */ /* 0x000fe20004701100 */
[-C--:B------:R-:W-:Y:S01]  /*1680*/  @P3 FFMA.FTZ R8, R14, R42.reuse, +INF ;  /* 0x7f8000000e083423 */ /* 0x080fe2000001002a */
[----:B------:R-:W-:Y:S01]  /*1690*/  ISETP.GE.U32.AND P3, PT, R3, 0x7f800000, PT ;  /* 0x7f8000000300780c */ /* 0x000fe20003f66070 */
[-C--:B------:R-:W-:Y:S01]  /*16a0*/  @P4 FFMA.FTZ R2, R13, R42.reuse, +INF ;  /* 0x7f8000000d024423 */ /* 0x080fe2000001002a */
[----:B------:R-:W-:Y:S01]  /*16b0*/  @!P2 LOP3.LUT R41, R41, 0x7f800000, RZ, 0xfc, !PT ;  /* 0x7f8000002929a812 */ /* 0x000fe200078efcff */
[-C--:B------:R-:W-:Y:S01]  /*16c0*/  @P5 FFMA.FTZ R23, R12, R42.reuse, +INF ;  /* 0x7f8000000c175423 */ /* 0x080fe2000001002a */
[----:B------:R-:W-:Y:S01]  /*16d0*/  ISETP.GE.U32.AND P2, PT, R11, 0x7f800000, PT ;  /* 0x7f8000000b00780c */ /* 0x000fe20003f46070 */
[----:B------:R-:W-:Y:S01]  /*16e0*/  @P6 FFMA.FTZ R24, R10, R42, +INF ;  /* 0x7f8000000a186423 */ /* 0x000fe2000001002a */
[----:B------:R-:W-:Y:S01]  /*16f0*/  FSETP.GEU.OR P4, PT, -R29, -1, !P1 ;  /* 0xbf8000001d00780b */ /* 0x000fe20004f8e500 */
[----:B------:R-:W-:Y:S01]  /*1700*/  FADD R29, R26, R27 ;  /* 0x0000001b1a1d7221 */ /* 0x000fe20000000000 */
[----:B------:R-:W-:Y:S01]  /*1710*/  FFMA.FTZ R46, R39, R46, -0.5 ;  /* 0xbf000000272e7423 */ /* 0x000fe2000001002e */
[----:B------:R-:W-:Y:S01]  /*1720*/  FFMA.FTZ R48, R37, R48, -0.5 ;  /* 0xbf00000025307423 */ /* 0x000fe20000010030 */
[----:B------:R-:W-:-:S02]  /*1730*/  ISETP.GE.U32.AND P5, PT, R22, 0x7f800000, PT ;  /* 0x7f8000001600780c */ /* 0x000fc40003fa6070 */
[----:B------:R-:W-:Y:S01]  /*1740*/  ISETP.GE.U32.AND P6, PT, R21, 0x7f800000, PT ;  /* 0x7f8000001500780c */ /* 0x000fe20003fc6070 */
[----:B------:R-:W-:Y:S01]  /*1750*/  @P3 FFMA.FTZ R33, R3, R42, +INF ;  /* 0x7f80000003213423 */ /* 0x000fe2000001002a */
[----:B------:R-:W-:Y:S01]  /*1760*/  ISETP.GE.AND P3, PT, R29, 0x7f800000, PT ;  /* 0x7f8000001d00780c */ /* 0x000fe20003f66270 */
[----:B------:R-:W-:Y:S01]  /*1770*/  FMUL R46, R39, R46 ;  /* 0x0000002e272e7220 */ /* 0x000fe20000400000 */
[----:B------:R-:W-:Y:S01]  /*1780*/  FMUL R48, R37, R48 ;  /* 0x0000003025307220 */ /* 0x000fe20000400000 */
[----:B------:R-:W-:Y:S01]  /*1790*/  @P2 FFMA.FTZ R32, R11, R42, +INF ;  /* 0x7f8000000b202423 */ /* 0x000fe2000001002a */
[----:B-1----:R-:W-:Y:S01]  /*17a0*/  @P1 FSETP.NEU.AND P2, PT, R9, R36, PT ;  /* 0x000000240900120b */ /* 0x002fe20003f4d000 */
[----:B------:R-:W-:Y:S01]  /*17b0*/  FADD R36, -R5, 1 ;  /* 0x3f80000005247421 */ /* 0x000fe20000000100 */
[----:B------:R-:W-:Y:S01]  /*17c0*/  @P1 FSEL R0, -R0, R0, P0 ;  /* 0x0000000000001208 */ /* 0x000fe20000000100 */
[----:B------:R-:W-:Y:S01]  /*17d0*/  FFMA.FTZ R39, R39, R46, R39 ;  /* 0x0000002e27277223 */ /* 0x000fe20000010027 */
[----:B------:R-:W-:Y:S01]  /*17e0*/  FFMA.FTZ R37, R37, R48, R37 ;  /* 0x0000003025257223 */ /* 0x000fe20000010025 */
[----:B------:R-:W-:Y:S01]  /*17f0*/  FMUL R30, R30, R36 ;  /* 0x000000241e1e7220 */ /* 0x000fe20000400000 */
[----:B------:R-:W-:Y:S01]  /*1800*/  @!P4 FSEL R0, R0, +QNAN , !P2 ;  /* 0x7fffffff0000c808 */ /* 0x000fe20005000000 */
[----:B------:R-:W-:Y:S01]  /*1810*/  FFMA.FTZ R34, R40, 0.69314718246459960938, R39 ;  /* 0x3f31721828227823 */ /* 0x000fe20000010027 */
[----:B------:R-:W-:Y:S01]  /*1820*/  FFMA.FTZ R35, R44, 0.69314718246459960938, R37 ;  /* 0x3f3172182c237823 */ /* 0x000fe20000010025 */
[----:B------:R-:W-:Y:S01]  /*1830*/  FFMA R30, R5, R28, R30 ;  /* 0x0000001c051e7223 */ /* 0x000fe2000000001e */
[----:B------:R-:W-:Y:S01]  /*1840*/  @!P1 MOV R29, R41 ;  /* 0x00000029001d9202 */ /* 0x000fe20000000f00 */
[-C--:B------:R-:W-:Y:S01]  /*1850*/  @P5 FFMA.FTZ R34, R22, R42.reuse, +INF ;  /* 0x7f80000016225423 */ /* 0x080fe2000001002a */
[----:B------:R-:W-:Y:S01]  /*1860*/  @P6 FFMA.FTZ R35, R21, R42, +INF ;  /* 0x7f80000015236423 */ /* 0x000fe2000001002a */
[----:B------:R-:W-:Y:S01]  /*1870*/  @P1 MOV R29, R0 ;  /* 0x00000000001d1202 */ /* 0x000fe20000000f00 */
[----:B------:R-:W-:Y:S01]  /*1880*/  FADD R37, -R6, 1 ;  /* 0x3f80000006257421 */ /* 0x000fe20000000100 */
[----:B------:R-:W-:Y:S01]  /*1890*/  FFMA R28, R36, 4, R5 ;  /* 0x40800000241c7823 */ /* 0x000fe20000000005 */
[----:B------:R-:W-:Y:S01]  /*18a0*/  FADD R39, -R30, 1 ;  /* 0x3f8000001e277421 */ /* 0x000fe20000000100 */
[----:B------:R-:W-:Y:S06]  /*18b0*/  @!P3 BRA `(.L_x_1) ;  /* 0x000000000050b947 */ /* 0x000fec0003800000 */
[----:B------:R-:W-:Y:S02]  /*18c0*/  FSETP.NAN.FTZ.AND P1, PT, |R16|, |R16|, PT ;  /* 0x400000101000720b */ /* 0x000fe40003f38200 */
[----:B------:R-:W-:-:S04]  /*18d0*/  FSETP.NAN.FTZ.AND P2, PT, |R9|, |R9|, PT ;  /* 0x400000090900720b */ /* 0x000fc80003f58200 */
[----:B------:R-:W-:-:S13]  /*18e0*/  PLOP3.LUT P1, PT, P1, P2, PT, 0x2, 0x0 ;  /* 0x000000000000781c */ /* 0x000fda0000f24072 */
[----:B------:R-:W-:Y:S01]  /*18f0*/  @!P1 FADD R29, R16, R9 ;  /* 0x00000009101d9221 */ /* 0x000fe20000000000 */
[----:B------:R-:W-:Y:S06]  /*1900*/  @!P1 BRA `(.L_x_1) ;  /* 0x00000000003c9947 */ /* 0x000fec0003800000 */
[----:B------:R-:W-:-:S04]  /*1910*/  FSETP.NEU.AND P2, PT, R27, +INF , PT ;  /* 0x7f8000001b00780b */ /* 0x000fc80003f4d000 */
[----:B------:R-:W-:-:S09]  /*1920*/  FSETP.GEU.OR P3, PT, R9, RZ, P2 ;  /* 0x000000ff0900720b */ /* 0x000fd2000176e400 */
[----:B------:R-:W-:-:S04]  /*1930*/  @!P2 FSETP.GT.AND P1, PT, R26, 1, PT ;  /* 0x3f8000001a00a80b */ /* 0x000fc80003f24000 */
[----:B------:R-:W-:Y:S02]  /*1940*/  @!P2 SEL R0, RZ, 0x7f800000, !P1 ;  /* 0x7f800000ff00a807 */ /* 0x000fe40004800000 */
[----:B------:R-:W-:Y:S02]  /*1950*/  @!P2 FSETP.NEU.AND P1, PT, R16, -1, PT ;  /* 0xbf8000001000a80b */ /* 0x000fe40003f2d000 */
[----:B------:R-:W-:-:S04]  /*1960*/  @!P3 LOP3.LUT R0, R0, 0x7f800000, RZ, 0x3c, !PT ;  /* 0x7f8000000000b812 */ /* 0x000fc800078e3cff */
[----:B------:R-:W-:Y:S01]  /*1970*/  @!P2 FSEL R29, R0, 1, P1 ;  /* 0x3f800000001da808 */ /* 0x000fe20000800000 */
[----:B------:R-:W-:Y:S06]  /*1980*/  @!P2 BRA `(.L_x_1) ;  /* 0x00000000001ca947 */ /* 0x000fec0003800000 */
[----:B------:R-:W-:Y:S02]  /*1990*/  FSETP.NEU.AND P1, PT, R26, +INF , PT ;  /* 0x7f8000001a00780b */ /* 0x000fe40003f2d000 */
[----:B------:R-:W-:-:S11]  /*19a0*/  PLOP3.LUT P2, PT, PT, PT, PT, 0x8, 0x0 ;  /* 0x000000000000781c */ /* 0x000fd60003f4e170 */
[----:B------:R-:W-:Y:S02]  /*19b0*/  @!P1 PLOP3.LUT P2, PT, P0, PT, PT, 0x80, 0x0 ;  /* 0x000000000000981c */ /* 0x000fe4000074f070 */
[----:B------:R-:W-:-:S04]  /*19c0*/  @!P1 FSETP.GE.AND P0, PT, R9, RZ, PT ;  /* 0x000000ff0900920b */ /* 0x000fc80003f06000 */
[----:B------:R-:W-:-:S07]  /*19d0*/  @!P1 SEL R0, RZ, 0x7f800000, !P0 ;  /* 0x7f800000ff009807 */ /* 0x000fce0004000000 */
[----:B------:R-:W-:-:S04]  /*19e0*/  @P2 IADD3 R0, R0, -0x80000000, RZ ;  /* 0x8000000000002810 */ /* 0x000fc80007ffe0ff */
[----:B------:R-:W-:-:S07]  /*19f0*/  @!P1 MOV R29, R0 ;  /* 0x00000000001d9202 */ /* 0x000fce0000000f00 */
.L_x_1:
[----:B------:R-:W-:Y:S05]  /*1a00*/  BSYNC B0 ;  /* 0x0000000000007941 */ /* 0x000fea0003800000 */
.L_x_0:
[C---:B------:R-:W-:Y:S01]  /*1a10*/  FADD.FTZ R26, |R39|.reuse, -RZ ;  /* 0x800000ff271a7221 */ /* 0x040fe20000010200 */
[----:B------:R-:W-:Y:S01]  /*1a20*/  FSETP.NEU.AND P1, PT, R39, RZ, PT ;  /* 0x000000ff2700720b */ /* 0x000fe20003f2d000 */
[----:B------:R-:W-:Y:S01]  /*1a30*/  FMUL R31, R31, R37 ;  /* 0x000000251f1f7220 */ /* 0x000fe20000400000 */
[----:B------:R-:W-:Y:S02]  /*1a40*/  BSSY B0, `(.L_x_2) ;  /* 0x0000073000007945 */ /* 0x000fe40003800000 */
[----:B------:R-:W-:Y:S01]  /*1a50*/  LOP3.LUT R0, R26, 0x7fffff, RZ, 0xc0, !PT ;  /* 0x007fffff1a007812 */ /* 0x000fe200078ec0ff */
[----:B------:R-:W-:Y:S01]  /*1a60*/  FFMA R31, R6, R25, R31 ;  /* 0x00000019061f7223 */ /* 0x000fe2000000001f */
[----:B------:R-:W-:Y:S01]  /*1a70*/  SHF.R.U32.HI R26, RZ, 0x17, R26 ;  /* 0x00000017ff1a7819 */ /* 0x000fe2000001161a */
[----:B------:R-:W-:Y:S01]  /*1a80*/  FFMA R25, R37, 4, R6 ;  /* 0x4080000025197823 */ /* 0x000fe20000000006 */
[----:B------:R-:W-:Y:S02]  /*1a90*/  LOP3.LUT R27, R0, 0x3f800000, RZ, 0xfc, !PT ;  /* 0x3f800000001b7812 */ /* 0x000fe400078efcff */
[----:B------:R-:W-:-:S02]  /*1aa0*/  I2FP.F32.U32 R26, R26 ;  /* 0x0000001a001a7245 */ /* 0x000fc40000201000 */
[----:B------:R-:W-:Y:S02]  /*1ab0*/  FSETP.GT.AND P0, PT, R27, 1.4142135381698608398, PT ;  /* 0x3fb504f31b00780b */ /* 0x000fe40003f04000 */
[----:B------:R-:W-:Y:S01]  /*1ac0*/  FSETP.GEU.OR P2, PT, R28, RZ, P1 ;  /* 0x000000ff1c00720b */ /* 0x000fe20000f4e400 */
[----:B------:R-:W-:-:S10]  /*1ad0*/  FADD R26, R26, -127 ;  /* 0xc2fe00001a1a7421 */ /* 0x000fd40000000000 */
[----:B------:R-:W-:Y:S01]  /*1ae0*/  @P0 FMUL R27, R27, 0.5 ;  /* 0x3f0000001b1b0820 */ /* 0x000fe20000400000 */
[----:B------:R-:W-:-:S03]  /*1af0*/  @P0 FADD R26, R26, 1 ;  /* 0x3f8000001a1a0421 */ /* 0x000fc60000000000 */
[C---:B------:R-:W-:Y:S01]  /*1b00*/  FADD R0, R27.reuse, 1 ;  /* 0x3f8000001b007421 */ /* 0x040fe20000000000 */
[----:B------:R-:W-:-:S04]  /*1b10*/  FADD R41, R27, -1 ;  /* 0xbf8000001b297421 */ /* 0x000fc80000000000 */
[----:B------:R-:W-:Y:S01]  /*1b20*/  FADD R43, R41, R41 ;  /* 0x00000029292b7221 */ /* 0x000fe20000000000 */
[----:B------:R-:W1:Y:S03]  /*1b30*/  MUFU.RCP R0, R0 ;  /* 0x0000000000007308 */ /* 0x000e660000001000 */
[----:B-1----:R-:W-:-:S04]  /*1b40*/  FMUL R40, R0, R43 ;  /* 0x0000002b00287220 */ /* 0x002fc80000400000 */
[----:B------:R-:W-:-:S04]  /*1b50*/  FMUL R27, R40, R40 ;  /* 0x00000028281b7220 */ /* 0x000fc80000400000 */
[----:B------:R-:W-:-:S04]  /*1b60*/  FFMA.FTZ R42, R27, R18, 0.01249298732727766037 ;  /* 0x3c4caf631b2a7423 */ /* 0x000fc80000010012 */
[----:B------:R-:W-:-:S04]  /*1b70*/  FFMA.FTZ R42, R27, R42, 0.083333469927310943604 ;  /* 0x3daaaabd1b2a7423 */ /* 0x000fc8000001002a */
[----:B------:R-:W-:Y:S01]  /*1b80*/  FMUL.FTZ R27, R27, R42 ;  /* 0x0000002a1b1b7220 */ /* 0x000fe20000410000 */
[----:B------:R-:W-:-:S03]  /*1b90*/  FFMA R42, -R0, R43, R41 ;  /* 0x0000002b002a7223 */ /* 0x000fc60000000129 */
[----:B------:R-:W-:Y:S01]  /*1ba0*/  FMUL.FTZ R45, R40, R27 ;  /* 0x0000001b282d7220 */ /* 0x000fe20000410000 */
[----:B------:R-:W-:-:S03]  /*1bb0*/  FADD R42, R42, R42 ;  /* 0x0000002a2a2a7221 */ /* 0x000fc60000000000 */
[----:B------:R-:W-:Y:S01]  /*1bc0*/  FFMA R27, R0, R43, R45 ;  /* 0x0000002b001b7223 */ /* 0x000fe2000000002d */
[----:B------:R-:W-:-:S03]  /*1bd0*/  FFMA.FTZ R41, R41, -R40, R42 ;  /* 0x8000002829297223 */ /* 0x000fc6000001002a */
[C---:B------:R-:W-:Y:S01]  /*1be0*/  FFMA R40, R0.reuse, R43, -R27 ;  /* 0x0000002b00287223 */ /* 0x040fe2000000081b */
[----:B------:R-:W-:Y:S01]  /*1bf0*/  FMUL.FTZ R41, R0, R41 ;  /* 0x0000002900297220 */ /* 0x000fe20000410000 */
[----:B------:R-:W-:Y:S02]  /*1c00*/  FMUL R43, R28, 0.0001220703125 ;  /* 0x390000001c2b7820 */ /* 0x000fe40000400000 */
[----:B------:R-:W-:-:S04]  /*1c10*/  FADD R40, R45, R40 ;  /* 0x000000282d287221 */ /* 0x000fc80000000000 */
[----:B------:R-:W-:Y:S01]  /*1c20*/  FADD R40, R41, R40 ;  /* 0x0000002829287221 */ /* 0x000fe20000000000 */
[C---:B------:R-:W-:Y:S01]  /*1c30*/  FMUL.FTZ R41, R26.reuse, 0.693145751953125 ;  /* 0x3f3172001a297820 */ /* 0x040fe20000410000 */
[----:B------:R-:W-:Y:S02]  /*1c40*/  FMUL.FTZ R26, R26, 1.428606765330187045e-06 ;  /* 0x35bfbe8e1a1a7820 */ /* 0x000fe40000410000 */
[----:B------:R-:W-:-:S04]  /*1c50*/  FADD R0, R27, R40 ;  /* 0x000000281b007221 */ /* 0x000fc80000000000 */
[----:B------:R-:W-:Y:S01]  /*1c60*/  FADD R42, R0, R41 ;  /* 0x00000029002a7221 */ /* 0x000fe20000000000 */
[----:B------:R-:W-:-:S03]  /*1c70*/  FADD R27, R27, -R0 ;  /* 0x800000001b1b7221 */ /* 0x000fc60000000000 */
[----:B------:R-:W-:Y:S01]  /*1c80*/  FADD R41, R41, -R42 ;  /* 0x8000002a29297221 */ /* 0x000fe20000000000 */
[----:B------:R-:W-:Y:S01]  /*1c90*/  FADD R40, R40, R27 ;  /* 0x0000001b28287221 */ /* 0x000fe20000000000 */
[----:B------:R-:W-:Y:S02]  /*1ca0*/  FADD.FTZ R27, |R28|, -RZ ;  /* 0x800000ff1c1b7221 */ /* 0x000fe40000010200 */
[----:B------:R-:W-:-:S03]  /*1cb0*/  FADD R41, R0, R41 ;  /* 0x0000002900297221 */ /* 0x000fc60000000000 */
[----:B------:R-:W-:Y:S01]  /*1cc0*/  FSETP.GT.AND P0, PT, R27, 9.99999979021476795361e+33, PT ;  /* 0x77f684df1b00780b */ /* 0x000fe20003f04000 */
[----:B------:R-:W-:-:S03]  /*1cd0*/  FADD R41, R40, R41 ;  /* 0x0000002928297221 */ /* 0x000fc60000000000 */
[----:B------:R-:W-:Y:S01]  /*1ce0*/  FSEL R40, R43, R28, P0 ;  /* 0x0000001c2b287208 */ /* 0x000fe20000000000 */
[----:B------:R-:W-:-:S04]  /*1cf0*/  FADD R41, R26, R41 ;  /* 0x000000291a297221 */ /* 0x000fc80000000000 */
[----:B------:R-:W-:-:S04]  /*1d00*/  FADD R43, R42, R41 ;  /* 0x000000292a2b7221 */ /* 0x000fc80000000000 */
[----:B------:R-:W-:Y:S01]  /*1d10*/  FADD R42, R42, -R43 ;  /* 0x8000002b2a2a7221 */ /* 0x000fe20000000000 */
[----:B------:R-:W-:-:S03]  /*1d20*/  FMUL.FTZ R26, R43, R40 ;  /* 0x000000282b1a7220 */ /* 0x000fc60000410000 */
[----:B------:R-:W-:Y:S01]  /*1d30*/  FADD R0, R41, R42 ;  /* 0x0000002a29007221 */ /* 0x000fe20000000000 */
[----:B------:R-:W-:-:S04]  /*1d40*/  FFMA.FTZ R41, R43, R40, -R26 ;  /* 0x000000282b297223 */ /* 0x000fc8000001081a */
[----:B------:R-:W-:-:S04]  /*1d50*/  FFMA.FTZ R0, R0, R40, R41 ;  /* 0x0000002800007223 */ /* 0x000fc80000010029 */
[----:B------:R-:W-:-:S04]  /*1d60*/  FFMA.FTZ R41, RZ, R43, R0 ;  /* 0x0000002bff297223 */ /* 0x000fc80000010000 */
[----:B------:R-:W-:-:S05]  /*1d70*/  FADD.FTZ R43, R26, R41 ;  /* 0x000000291a2b7221 */ /* 0x000fca0000010000 */
[----:B------:R-:W-:-:S04]  /*1d80*/  ISETP.NE.AND P0, PT, R43, 0x42b17218, PT ;  /* 0x42b172182b00780c */ /* 0x000fc80003f05270 */
[----:B------:R-:W-:-:S05]  /*1d90*/  FSEL R0, R43, 88.72283172607421875, P0 ;  /* 0x42b172172b007808 */ /* 0x000fca0000000000 */
[----:B------:R-:W-:-:S06]  /*1da0*/  FMUL.FTZ R40, R0, 1.4426950216293334961 ;  /* 0x3fb8aa3b00287820 */ /* 0x000fcc0000410000 */
[----:B------:R-:W1:Y:S02]  /*1db0*/  FRND.TRUNC R40, R40 ;  /* 0x0000002800287307 */ /* 0x000e64000020d000 */
[----:B-1----:R-:W-:Y:S01]  /*1dc0*/  FADD.FTZ R42, |R40|, -RZ ;  /* 0x800000ff282a7221 */ /* 0x002fe20000010200 */
[----:B------:R-:W-:-:S04]  /*1dd0*/  LOP3.LUT R45, R19, 0x80000000, R40, 0xb8, !PT ;  /* 0x80000000132d7812 */ /* 0x000fc800078eb828 */
[----:B------:R-:W-:-:S04]  /*1de0*/  FSETP.GT.AND P0, PT, R42, 126, PT ;  /* 0x42fc00002a00780b */ /* 0x000fc80003f04000 */
[----:B------:R-:W-:-:S05]  /*1df0*/  FSEL R45, R45, R40, P0 ;  /* 0x000000282d2d7208 */ /* 0x000fca0000000000 */
[----:B------:R-:W-:-:S04]  /*1e00*/  FFMA.FTZ R0, R45, -0.69314718246459960938, R0 ;  /* 0xbf3172182d007823 */ /* 0x000fc80000010000 */
[C---:B------:R-:W-:Y:S01]  /*1e10*/  FFMA.FTZ R0, R45.reuse, 1.9046542121259335545e-09, R0 ;  /* 0x3102e3082d007823 */ /* 0x040fe20000010000 */
[----:B------:R-:W-:-:S03]  /*1e20*/  FADD R45, R45, 12583039 ;  /* 0x4b40007f2d2d7421 */ /* 0x000fc60000000000 */
[----:B------:R-:W-:Y:S01]  /*1e30*/  FMUL R42, R0, 1.4426950216293334961 ;  /* 0x3fb8aa3b002a7820 */ /* 0x000fe20000400000 */
[----:B------:R-:W-:Y:S01]  /*1e40*/  FMUL R0, R28, 0.5 ;  /* 0x3f0000001c007820 */ /* 0x000fe20000400000 */
[----:B------:R-:W-:-:S04]  /*1e50*/  SHF.L.U32 R45, R45, 0x17, RZ ;  /* 0x000000172d2d7819 */ /* 0x000fc800000006ff */
[----:B------:R-:W1:Y:S02]  /*1e60*/  MUFU.EX2 R42, R42 ;  /* 0x0000002a002a7308 */ /* 0x000e640000000800 */
[----:B-1----:R-:W-:Y:S01]  /*1e70*/  FMUL R40, R45, R42 ;  /* 0x0000002a2d287220 */ /* 0x002fe20000400000 */
[----:B------:R-:W-:-:S05]  /*1e80*/  FADD.FTZ R42, |R39|, -RZ ;  /* 0x800000ff272a7221 */ /* 0x000fca0000010200 */
[----:B------:R1:W2:Y:S01]  /*1e90*/  FRND.TRUNC R45, R0 ;  /* 0x00000000002d7307 */ /* 0x0002a2000020d000 */
[----:B------:R-:W-:-:S04]  /*1ea0*/  FSETP.NEU.AND P3, PT, R40, +INF , PT ;  /* 0x7f8000002800780b */ /* 0x000fc80003f6d000 */
[----:B------:R-:W-:Y:S02]  /*1eb0*/  ISETP.NE.OR P4, PT, R43, 0x42b17218, !P3 ;  /* 0x42b172182b00780c */ /* 0x000fe40005f85670 */
[----:B-1----:R-:W-:Y:S01]  /*1ec0*/  MOV R0, 0x7f800000 ;  /* 0x7f80000000007802 */ /* 0x002fe20000000f00 */
[----:B--2---:R-:W-:-:S06]  /*1ed0*/  FFMA R45, R45, -2, R28 ;  /* 0xc00000002d2d7823 */ /* 0x004fcc000000001c */
[----:B------:R-:W-:Y:S02]  /*1ee0*/  @P3 FADD.FTZ R26, R26, -R43 ;  /* 0x8000002b1a1a3221 */ /* 0x000fe40000010000 */
[----:B------:R-:W1:Y:S01]  /*1ef0*/  @P1 FRND.TRUNC R43, R28 ;  /* 0x0000001c002b1307 */ /* 0x000e62000020d000 */
[----:B------:R-:W-:Y:S01]  /*1f00*/  FADD.FTZ R45, |R45|, -RZ ;  /* 0x800000ff2d2d7221 */ /* 0x000fe20000010200 */
[----:B------:R-:W-:Y:S01]  /*1f10*/  @P3 FADD.FTZ R41, R41, R26 ;  /* 0x0000001a29293221 */ /* 0x000fe20000010000 */
[----:B------:R-:W-:-:S03]  /*1f20*/  @!P1 FADD R26, R39, R39 ;  /* 0x00000027271a9221 */ /* 0x000fc60000000000 */
[----:B------:R-:W-:Y:S01]  /*1f30*/  FSETP.NEU.AND P0, PT, R45, 1, PT ;  /* 0x3f8000002d00780b */ /* 0x000fe20003f0d000 */
[----:B------:R-:W-:Y:S01]  /*1f40*/  @!P4 FADD R41, R41, 7.62939453125e-06 ;  /* 0x370000002929c421 */ /* 0x000fe20000000000 */
[----:B------:R-:W-:Y:S02]  /*1f50*/  FSETP.GEU.OR P4, PT, -R30, -1, !P1 ;  /* 0xbf8000001e00780b */ /* 0x000fe40004f8e500 */
[----:B------:R-:W-:Y:S01]  /*1f60*/  @!P1 SEL R26, R26, RZ, !P0 ;  /* 0x000000ff1a1a9207 */ /* 0x000fe20004000000 */
[----:B------:R-:W-:Y:S01]  /*1f70*/  @P3 FFMA.FTZ R0, R40, R41, R40 ;  /* 0x0000002928003223 */ /* 0x000fe20000010028 */
[----:B------:R-:W-:Y:S01]  /*1f80*/  FSETP.LT.AND P0, PT, -R30, -1, !P0 ;  /* 0xbf8000001e00780b */ /* 0x000fe20004701100 */
[----:B------:R-:W-:Y:S01]  /*1f90*/  FADD R30, R42, R27 ;  /* 0x0000001b2a1e7221 */ /* 0x000fe20000000000 */
[----:B------:R-:W-:Y:S01]  /*1fa0*/  @!P2 LOP3.LUT R26, R26, 0x7f800000, RZ, 0xfc, !PT ;  /* 0x7f8000001a1aa812 */ /* 0x000fe200078efcff */
[----:B------:R-:W-:Y:S01]  /*1fb0*/  FADD R40, -R31, 1 ;  /* 0x3f8000001f287421 */ /* 0x000fe20000000100 */
[----:B-1----:R-:W-:-:S02]  /*1fc0*/  @P1 FSETP.NEU.AND P3, PT, R28, R43, PT ;  /* 0x0000002b1c00120b */ /* 0x002fc40003f6d000 */
[----:B------:R-:W-:Y:S01]  /*1fd0*/  ISETP.GE.AND P2, PT, R30, 0x7f800000, PT ;  /* 0x7f8000001e00780c */ /* 0x000fe20003f46270 */
[----:B------:R-:W-:Y:S01]  /*1fe0*/  FADD R30, -R7, 1 ;  /* 0x3f800000071e7421 */ /* 0x000fe20000000100 */
[----:B------:R-:W-:-:S04]  /*1ff0*/  @P1 FSEL R0, -R0, R0, P0 ;  /* 0x0000000000001208 */ /* 0x000fc80000000100 */
[----:B------:R-:W-:-:S04]  /*2000*/  @!P4 FSEL R0, R0, +QNAN , !P3 ;  /* 0x7fffffff0000c808 */ /* 0x000fc80005800000 */
[----:B------:R-:W-:-:S03]  /*2010*/  @P1 MOV R26, R0 ;  /* 0x00000000001a1202 */ /* 0x000fc60000000f00 */
[----:B------:R-:W-:Y:S05]  /*2020*/  @!P2 BRA `(.L_x_3) ;  /* 0x000000000050a947 */ /* 0x000fea0003800000 */
        /* <DEDUP_REMOVED lines=20> */
.L_x_3:
[----:B------:R-:W-:Y:S05]  /*2170*/  BSYNC B0 ;  /* 0x0000000000007941 */ /* 0x000fea0003800000 */
.L_x_2:
[----:B------:R-:W-:Y:S01]  /*2180*/  FADD.FTZ R41, |R40|, -RZ ;  /* 0x800000ff28297221 */ /* 0x000fe20000010200 */
[----:B------:R-:W-:Y:S04]  /*2190*/  BSSY B0, `(.L_x_4) ;  /* 0x0000074000007945 */ /* 0x000fe80003800000 */
[----:B------:R-:W-:-:S04]  /*21a0*/  LOP3.LUT R0, R41, 0x7fffff, RZ, 0xc0, !PT ;  /* 0x007fffff29007812 */ /* 0x000fc800078ec0ff */
[----:B------:R-:W-:-:S04]  /*21b0*/  LOP3.LUT R27, R0, 0x3f800000, RZ, 0xfc, !PT ;  /* 0x3f800000001b7812 */ /* 0x000fc800078efcff */
[----:B------:R-:W-:-:S13]  /*21c0*/  FSETP.GT.AND P0, PT, R27, 1.4142135381698608398, PT ;  /* 0x3fb504f31b00780b */ /* 0x000fda0003f04000 */
[----:B------:R-:W-:-:S04]  /*21d0*/  @P0 FMUL R27, R27, 0.5 ;  /* 0x3f0000001b1b0820 */ /* 0x000fc80000400000 */
        /* <DEDUP_REMOVED lines=11> */
[----:B------:R-:W-:Y:S01]  /*2290*/  SHF.R.U32.HI R43, RZ, 0x17, R41 ;  /* 0x00000017ff2b7819 */ /* 0x000fe20000011629 */
[----:B------:R-:W-:Y:S02]  /*22a0*/  FADD R46, R42, R42 ;  /* 0x0000002a2a2e7221 */ /* 0x000fe40000000000 */
[CC--:B------:R-:W-:Y:S01]  /*22b0*/  FFMA R42, R0.reuse, R27.reuse, R47 ;  /* 0x0000001b002a7223 */ /* 0x0c0fe2000000002f */
[----:B------:R-:W-:Y:S01]  /*22c0*/  I2FP.F32.U32 R43, R43 ;  /* 0x0000002b002b7245 */ /* 0x000fe20000201000 */
[----:B------:R-:W-:Y:S01]  /*22d0*/  FFMA.FTZ R45, R45, -R44, R46 ;  /* 0x8000002c2d2d7223 */ /* 0x000fe2000001002e */
[----:B------:R-:W-:Y:S01]  /*22e0*/  FMUL R46, R25, 0.0001220703125 ;  /* 0x39000000192e7820 */ /* 0x000fe20000400000 */
[C---:B------:R-:W-:Y:S02]  /*22f0*/  FFMA R44, R0.reuse, R27, -R42 ;  /* 0x0000001b002c7223 */ /* 0x040fe4000000082a */
[----:B------:R-:W-:Y:S01]  /*2300*/  FADD R27, R43, -127 ;  /* 0xc2fe00002b1b7421 */ /* 0x000fe20000000000 */
[----:B------:R-:W-:Y:S01]  /*2310*/  FMUL.FTZ R45, R0, R45 ;  /* 0x0000002d002d7220 */ /* 0x000fe20000410000 */
[----:B------:R-:W-:-:S02]  /*2320*/  FADD R44, R47, R44 ;  /* 0x0000002c2f2c7221 */ /* 0x000fc40000000000 */
[----:B------:R-:W-:Y:S02]  /*2330*/  @P0 FADD R27, R27, 1 ;  /* 0x3f8000001b1b0421 */ /* 0x000fe40000000000 */
[----:B------:R-:W-:Y:S02]  /*2340*/  FADD R45, R45, R44 ;  /* 0x0000002c2d2d7221 */ /* 0x000fe40000000000 */
[C---:B------:R-:W-:Y:S01]  /*2350*/  FMUL.FTZ R44, R27.reuse, 0.693145751953125 ;  /* 0x3f3172001b2c7820 */ /* 0x040fe20000410000 */
[----:B------:R-:W-:Y:S01]  /*2360*/  FMUL.FTZ R27, R27, 1.428606765330187045e-06 ;  /* 0x35bfbe8e1b1b7820 */ /* 0x000fe20000410000 */
        /* <DEDUP_REMOVED lines=21> */
[----:B------:R-:W-:-:S04]  /*24c0*/  FMUL.FTZ R45, R43, 1.4426950216293334961 ;  /* 0x3fb8aa3b2b2d7820 */ /* 0x000fc80000410000 */
[----:B------:R-:W1:Y:S02]  /*24d0*/  FRND.TRUNC R46, R45 ;  /* 0x0000002d002e7307 */ /* 0x000e64000020d000 */
[----:B-1----:R-:W-:-:S05]  /*24e0*/  FADD.FTZ R47, |R46|, -RZ ;  /* 0x800000ff2e2f7221 */ /* 0x002fca0000010200 */
[----:B------:R-:W-:Y:S02]  /*24f0*/  FSETP.GT.AND P0, PT, R47, 126, PT ;  /* 0x42fc00002f00780b */ /* 0x000fe40003f04000 */
[----:B------:R-:W-:-:S04]  /*2500*/  LOP3.LUT R47, R19, 0x80000000, R46, 0xb8, !PT ;  /* 0x80000000132f7812 */ /* 0x000fc800078eb82e */
[----:B------:R-:W-:Y:S02]  /*2510*/  FSEL R46, R47, R46, P0 ;  /* 0x0000002e2f2e7208 */ /* 0x000fe40000000000 */
[----:B------:R-:W-:-:S03]  /*2520*/  FSETP.NEU.AND P0, PT, R40, RZ, PT ;  /* 0x000000ff2800720b */ /* 0x000fc60003f0d000 */
[----:B------:R-:W-:Y:S01]  /*2530*/  FFMA.FTZ R43, R46, -0.69314718246459960938, R43 ;  /* 0xbf3172182e2b7823 */ /* 0x000fe2000001002b */
[----:B------:R-:W-:-:S03]  /*2540*/  FSETP.GEU.OR P3, PT, R25, RZ, P0 ;  /* 0x000000ff1900720b */ /* 0x000fc6000076e400 */
[C---:B------:R-:W-:Y:S01]  /*2550*/  FFMA.FTZ R43, R46.reuse, 1.9046542121259335545e-09, R43 ;  /* 0x3102e3082e2b7823 */ /* 0x040fe2000001002b */
[----:B------:R-:W-:-:S03]  /*2560*/  FADD R46, R46, 12583039 ;  /* 0x4b40007f2e2e7421 */ /* 0x000fc60000000000 */
[----:B------:R-:W-:Y:S01]  /*2570*/  FMUL R47, R43, 1.4426950216293334961 ;  /* 0x3fb8aa3b2b2f7820 */ /* 0x000fe20000400000 */
[----:B------:R-:W-:Y:S01]  /*2580*/  FMUL R43, R25, 0.5 ;  /* 0x3f000000192b7820 */ /* 0x000fe20000400000 */
[----:B------:R-:W-:Y:S02]  /*2590*/  SHF.L.U32 R45, R46, 0x17, RZ ;  /* 0x000000172e2d7819 */ /* 0x000fe400000006ff */
[----:B------:R-:W1:Y:S08]  /*25a0*/  MUFU.EX2 R48, R47 ;  /* 0x0000002f00307308 */ /* 0x000e700000000800 */
[----:B------:R-:W2:Y:S01]  /*25b0*/  FRND.TRUNC R46, R43 ;  /* 0x0000002b002e7307 */ /* 0x000ea2000020d000 */
[----:B-1----:R-:W-:-:S07]  /*25c0*/  FMUL R45, R45, R48 ;  /* 0x000000302d2d7220 */ /* 0x002fce0000400000 */
[----:B------:R-:W1:Y:S01]  /*25d0*/  @P0 FRND.TRUNC R48, R25 ;  /* 0x0000001900300307 */ /* 0x000e62000020d000 */
[----:B------:R-:W-:Y:S01]  /*25e0*/  FSETP.NEU.AND P4, PT, R45, +INF , PT ;  /* 0x7f8000002d00780b */ /* 0x000fe20003f8d000 */
[----:B--2---:R-:W-:-:S03]  /*25f0*/  FFMA R46, R46, -2, R25 ;  /* 0xc00000002e2e7823 */ /* 0x004fc60000000019 */
[----:B------:R-:W-:Y:S01]  /*2600*/  ISETP.NE.OR P1, PT, R44, 0x42b17218, !P4 ;  /* 0x42b172182c00780c */ /* 0x000fe20006725670 */
[----:B------:R-:W-:-:S05]  /*2610*/  FADD.FTZ R46, |R46|, -RZ ;  /* 0x800000ff2e2e7221 */ /* 0x000fca0000010200 */
[----:B------:R-:W-:-:S03]  /*2620*/  FSETP.NEU.AND P5, PT, R46, 1, PT ;  /* 0x3f8000002e00780b */ /* 0x000fc60003fad000 */
[----:B------:R-:W-:Y:S01]  /*2630*/  @P4 FADD.FTZ R27, R27, -R44 ;  /* 0x8000002c1b1b4221 */ /* 0x000fe20000010000 */
[----:B------:R-:W-:-:S03]  /*2640*/  FSETP.LT.AND P2, PT, -R31, -1, !P5 ;  /* 0xbf8000001f00780b */ /* 0x000fc60006f41100 */
[----:B------:R-:W-:Y:S01]  /*2650*/  @P4 FADD.FTZ R44, R0, R27 ;  /* 0x0000001b002c4221 */ /* 0x000fe20000010000 */
[----:B------:R-:W-:Y:S01]  /*2660*/  @!P0 FADD R27, R40, R40 ;  /* 0x00000028281b8221 */ /* 0x000fe20000000000 */
[----:B------:R-:W-:Y:S02]  /*2670*/  MOV R0, 0x7f800000 ;  /* 0x7f80000000007802 */ /* 0x000fe40000000f00 */
[----:B------:R-:W-:Y:S01]  /*2680*/  @!P1 FADD R44, R44, 7.62939453125e-06 ;  /* 0x370000002c2c9421 */ /* 0x000fe20000000000 */
[----:B------:R-:W-:Y:S01]  /*2690*/  FSETP.GEU.OR P1, PT, -R31, -1, !P0 ;  /* 0xbf8000001f00780b */ /* 0x000fe2000472e500 */
[----:B------:R-:W-:Y:S01]  /*26a0*/  FADD R31, R41, R42 ;  /* 0x0000002a291f7221 */ /* 0x000fe20000000000 */
[----:B------:R-:W-:Y:S01]  /*26b0*/  @!P0 SEL R27, R27, RZ, !P5 ;  /* 0x000000ff1b1b8207 */ /* 0x000fe20006800000 */
[----:B------:R-:W-:Y:S01]  /*26c0*/  @P4 FFMA.FTZ R0, R45, R44, R45 ;  /* 0x0000002c2d004223 */ /* 0x000fe2000001002d */
[----:B-1----:R-:W-:Y:S02]  /*26d0*/  @P0 FSETP.NEU.AND P4, PT, R25, R48, PT ;  /* 0x000000301900020b */ /* 0x002fe40003f8d000 */
[----:B------:R-:W-:-:S02]  /*26e0*/  @!P3 LOP3.LUT R27, R27, 0x7f800000, RZ, 0xfc, !PT ;  /* 0x7f8000001b1bb812 */ /* 0x000fc400078efcff */
[----:B------:R-:W-:Y:S02]  /*26f0*/  ISETP.GE.AND P3, PT, R31, 0x7f800000, PT ;  /* 0x7f8000001f00780c */ /* 0x000fe40003f66270 */
[----:B------:R-:W-:Y:S01]  /*2700*/  @P0 FSEL R43, -R0, R0, P2 ;  /* 0x00000000002b0208 */ /* 0x000fe20001000100 */
[----:B------:R-:W-:Y:S01]  /*2710*/  FMUL R0, R17, R30 ;  /* 0x0000001e11007220 */ /* 0x000fe20000400000 */
[----:B------:R-:W-:Y:S02]  /*2720*/  @!P0 MOV R17, R27 ;  /* 0x0000001b00118202 */ /* 0x000fe40000000f00 */
[----:B------:R-:W-:Y:S01]  /*2730*/  @!P1 FSEL R43, R43, +QNAN , !P4 ;  /* 0x7fffffff2b2b9808 */ /* 0x000fe20006000000 */
[----:B------:R-:W-:Y:S01]  /*2740*/  FFMA R31, R7, R20, R0 ;  /* 0x00000014071f7223 */ /* 0x000fe20000000000 */
[----:B------:R-:W-:Y:S02]  /*2750*/  FFMA R20, R30, 4, R7 ;  /* 0x408000001e147823 */ /* 0x000fe40000000007 */
[----:B------:R-:W-:Y:S01]  /*2760*/  @P0 MOV R17, R43 ;  /* 0x0000002b00110202 */ /* 0x000fe20000000f00 */
[----:B------:R-:W-:-:S02]  /*2770*/  FADD R27, -R31, 1 ;  /* 0x3f8000001f1b7421 */ /* 0x000fc40000000100 */
        /* <DEDUP_REMOVED lines=21> */
.L_x_5:
[----:B------:R-:W-:Y:S05]  /*28d0*/  BSYNC B0 ;  /* 0x0000000000007941 */ /* 0x000fea0003800000 */
.L_x_4:
[C---:B------:R-:W-:Y:S01]  /*28e0*/  FADD.FTZ R41, |R27|.reuse, -RZ ;  /* 0x800000ff1b297221 */ /* 0x040fe20000010200 */
[----:B------:R-:W-:Y:S01]  /*28f0*/  FSETP.NEU.AND P1, PT, R27, RZ, PT ;  /* 0x000000ff1b00720b */ /* 0x000fe20003f2d000 */
[----:B------:R-:W-:Y:S03]  /*2900*/  BSSY B0, `(.L_x_6) ;  /* 0x000006f000007945 */ /* 0x000fe60003800000 */
[----:B------:R-:W-:Y:S02]  /*2910*/  LOP3.LUT R0, R41, 0x7fffff, RZ, 0xc0, !PT ;  /* 0x007fffff29007812 */ /* 0x000fe400078ec0ff */
[----:B------:R-:W-:Y:S02]  /*2920*/  SHF.R.U32.HI R44, RZ, 0x17, R41 ;  /* 0x00000017ff2c7819 */ /* 0x000fe40000011629 */
[----:B------:R-:W-:Y:S02]  /*2930*/  LOP3.LUT R45, R0, 0x3f800000, RZ, 0xfc, !PT ;  /* 0x3f800000002d7812 */ /* 0x000fe400078efcff */
[----:B------:R-:W-:-:S02]  /*2940*/  I2FP.F32.U32 R44, R44 ;  /* 0x0000002c002c7245 */ /* 0x000fc40000201000 */
[----:B------:R-:W-:Y:S02]  /*2950*/  FSETP.GT.AND P0, PT, R45, 1.4142135381698608398, PT ;  /* 0x3fb504f32d00780b */ /* 0x000fe40003f04000 */
[----:B------:R-:W-:-:S11]  /*2960*/  FSETP.GEU.OR P3, PT, R20, RZ, P1 ;  /* 0x000000ff1400720b */ /* 0x000fd60000f6e400 */
        /* <DEDUP_REMOVED lines=13> */
[-C--:B------:R-:W-:Y:S01]  /*2a40*/  FFMA R18, R0, R43.reuse, R47 ;  /* 0x0000002b00127223 */ /* 0x080fe2000000002f */
[----:B------:R-:W-:Y:S01]  /*2a50*/  FFMA.FTZ R45, R45, -R42, R46 ;  /* 0x8000002a2d2d7223 */ /* 0x000fe2000001002e */
[----:B------:R-:W-:Y:S02]  /*2a60*/  FADD R42, R44, -127 ;  /* 0xc2fe00002c2a7421 */ /* 0x000fe40000000000 */
[C---:B------:R-:W-:Y:S01]  /*2a70*/  FFMA R46, R0.reuse, R43, -R18 ;  /* 0x0000002b002e7223 */ /* 0x040fe20000000812 */
[----:B------:R-:W-:Y:S01]  /*2a80*/  FMUL.FTZ R45, R0, R45 ;  /* 0x0000002d002d7220 */ /* 0x000fe20000410000 */
[----:B------:R-:W-:Y:S02]  /*2a90*/  @P0 FADD R42, R42, 1 ;  /* 0x3f8000002a2a0421 */ /* 0x000fe40000000000 */
[----:B------:R-:W-:Y:S02]  /*2aa0*/  FADD R46, R47, R46 ;  /* 0x0000002e2f2e7221 */ /* 0x000fe40000000000 */
[C---:B------:R-:W-:Y:S01]  /*2ab0*/  FMUL.FTZ R44, R42.reuse, 0.693145751953125 ;  /* 0x3f3172002a2c7820 */ /* 0x040fe20000410000 */
[----:B------:R-:W-:Y:S01]  /*2ac0*/  FMUL.FTZ R42, R42, 1.428606765330187045e-06 ;  /* 0x35bfbe8e2a2a7820 */ /* 0x000fe20000410000 */
[----:B------:R-:W-:-:S04]  /*2ad0*/  FADD R45, R45, R46 ;  /* 0x0000002e2d2d7221 */ /* 0x000fc80000000000 */
[----:B------:R-:W-:-:S04]  /*2ae0*/  FADD R43, R18, R45 ;  /* 0x0000002d122b7221 */ /* 0x000fc80000000000 */
[----:B------:R-:W-:Y:S01]  /*2af0*/  FADD R0, R43, R44 ;  /* 0x0000002c2b007221 */ /* 0x000fe20000000000 */
[----:B------:R-:W-:-:S03]  /*2b00*/  FADD R18, R18, -R43 ;  /* 0x8000002b12127221 */ /* 0x000fc60000000000 */
[----:B------:R-:W-:Y:S01]  /*2b10*/  FADD R44, R44, -R0 ;  /* 0x800000002c2c7221 */ /* 0x000fe20000000000 */
[----:B------:R-:W-:Y:S01]  /*2b20*/  FADD R45, R45, R18 ;  /* 0x000000122d2d7221 */ /* 0x000fe20000000000 */
[C---:B------:R-:W-:Y:S02]  /*2b30*/  FADD.FTZ R18, |R20|.reuse, -RZ ;  /* 0x800000ff14127221 */ /* 0x040fe40000010200 */
[----:B------:R-:W-:Y:S01]  /*2b40*/  FADD R44, R43, R44 ;  /* 0x0000002c2b2c7221 */ /* 0x000fe20000000000 */
[----:B------:R-:W-:Y:S02]  /*2b50*/  FMUL R43, R20, 0.0001220703125 ;  /* 0x39000000142b7820 */ /* 0x000fe40000400000 */
        /* <DEDUP_REMOVED lines=25> */
[----:B------:R-:W-:Y:S02]  /*2cf0*/  SHF.L.U32 R44, R19, 0x17, RZ ;  /* 0x00000017132c7819 */ /* 0x000fe400000006ff */
[----:B------:R-:W1:Y:S08]  /*2d00*/  MUFU.EX2 R47, R46 ;  /* 0x0000002e002f7308 */ /* 0x000e700000000800 */
[----:B------:R2:W3:Y:S01]  /*2d10*/  FRND.TRUNC R19, R0 ;  /* 0x0000000000137307 */ /* 0x0004e2000020d000 */
[----:B-1----:R-:W-:Y:S01]  /*2d20*/  FMUL R44, R44, R47 ;  /* 0x0000002f2c2c7220 */ /* 0x002fe20000400000 */
[----:B--2---:R-:W-:-:S04]  /*2d30*/  MOV R0, 0x7f800000 ;  /* 0x7f80000000007802 */ /* 0x004fc80000000f00 */
[----:B------:R-:W-:Y:S01]  /*2d40*/  FSETP.NEU.AND P4, PT, R44, +INF , PT ;  /* 0x7f8000002c00780b */ /* 0x000fe20003f8d000 */
[----:B---3--:R-:W-:-:S03]  /*2d50*/  FFMA R19, R19, -2, R20 ;  /* 0xc000000013137823 */ /* 0x008fc60000000014 */
[----:B------:R-:W-:Y:S01]  /*2d60*/  ISETP.NE.OR P2, PT, R45, 0x42b17218, !P4 ;  /* 0x42b172182d00780c */ /* 0x000fe20006745670 */
[----:B------:R-:W-:-:S05]  /*2d70*/  FADD.FTZ R19, |R19|, -RZ ;  /* 0x800000ff13137221 */ /* 0x000fca0000010200 */
[----:B------:R-:W-:-:S03]  /*2d80*/  FSETP.NEU.AND P0, PT, R19, 1, PT ;  /* 0x3f8000001300780b */ /* 0x000fc60003f0d000 */
[----:B------:R-:W-:Y:S01]  /*2d90*/  @P4 FADD.FTZ R42, R42, -R45 ;  /* 0x8000002d2a2a4221 */ /* 0x000fe20000010000 */
[----:B------:R-:W-:Y:S01]  /*2da0*/  @!P1 FADD R19, R27, R27 ;  /* 0x0000001b1b139221 */ /* 0x000fe20000000000 */
[----:B------:R-:W1:Y:S02]  /*2db0*/  @P1 FRND.TRUNC R45, R20 ;  /* 0x00000014002d1307 */ /* 0x000e64000020d000 */
[----:B------:R-:W-:Y:S01]  /*2dc0*/  @P4 FADD.FTZ R43, R43, R42 ;  /* 0x0000002a2b2b4221 */ /* 0x000fe20000010000 */
[----:B------:R-:W-:Y:S01]  /*2dd0*/  FADD R42, R41, R18 ;  /* 0x00000012292a7221 */ /* 0x000fe20000000000 */
[----:B------:R-:W-:Y:S02]  /*2de0*/  @!P1 SEL R19, R19, RZ, !P0 ;  /* 0x000000ff13139207 */ /* 0x000fe40004000000 */
[----:B------:R-:W-:Y:S01]  /*2df0*/  @!P2 FADD R43, R43, 7.62939453125e-06 ;  /* 0x370000002b2ba421 */ /* 0x000fe20000000000 */
[----:B------:R-:W-:Y:S02]  /*2e00*/  FSETP.GEU.OR P2, PT, -R31, -1, !P1 ;  /* 0xbf8000001f00780b */ /* 0x000fe40004f4e500 */
[----:B------:R-:W-:Y:S01]  /*2e10*/  @!P3 LOP3.LUT R19, R19, 0x7f800000, RZ, 0xfc, !PT ;  /* 0x7f8000001313b812 */ /* 0x000fe200078efcff */
[----:B------:R-:W-:Y:S01]  /*2e20*/  @P4 FFMA.FTZ R0, R44, R43, R44 ;  /* 0x0000002b2c004223 */ /* 0x000fe2000001002c */
[----:B------:R-:W-:-:S02]  /*2e30*/  ISETP.GE.AND P3, PT, R42, 0x7f800000, PT ;  /* 0x7f8000002a00780c */ /* 0x000fc40003f66270 */
[----:B------:R-:W-:Y:S02]  /*2e40*/  FSETP.LT.AND P0, PT, -R31, -1, !P0 ;  /* 0xbf8000001f00780b */ /* 0x000fe40004701100 */
[----:B-1----:R-:W-:Y:S02]  /*2e50*/  @P1 FSETP.NEU.AND P4, PT, R20, R45, PT ;  /* 0x0000002d1400120b */ /* 0x002fe40003f8d000 */
[----:B------:R-:W-:Y:S02]  /*2e60*/  @P1 FSEL R31, -R0, R0, P0 ;  /* 0x00000000001f1208 */ /* 0x000fe40000000100 */
[----:B------:R-:W-:Y:S02]  /*2e70*/  @!P1 MOV R0, R19 ;  /* 0x0000001300009202 */ /* 0x000fe40000000f00 */
[----:B------:R-:W-:-:S04]  /*2e80*/  @!P2 FSEL R31, R31, +QNAN , !P4 ;  /* 0x7fffffff1f1fa808 */ /* 0x000fc80006000000 */
[----:B------:R-:W-:Y:S01]  /*2e90*/  @P1 MOV R0, R31 ;  /* 0x0000001f00001202 */ /* 0x000fe20000000f00 */
        /* <DEDUP_REMOVED lines=21> */
.L_x_7:
[----:B------:R-:W-:Y:S05]  /*2ff0*/  BSYNC B0 ;  /* 0x0000000000007941 */ /* 0x000fea0003800000 */
.L_x_6:
[----:B------:R-:W-:Y:S01]  /*3000*/  FSETP.NEU.AND P4, PT, R9, RZ, PT ;  /* 0x000000ff0900720b */ /* 0x000fe20003f8d000 */
[----:B------:R-:W1:Y:S01]  /*3010*/  S2UR UR5, SR_CgaCtaId ;  /* 0x00000000000579c3 */ /* 0x000e620000008800 */
[----:B------:R-:W-:Y:S01]  /*3020*/  FSETP.NEU.AND P5, PT, R13, RZ, PT ;  /* 0x000000ff0d00720b */ /* 0x000fe20003fad000 */
[----:B------:R-:W-:Y:S01]  /*3030*/  UMOV UR4, 0x400 ;  /* 0x0000040000047882 */ /* 0x000fe20000000000 */
[----:B------:R-:W-:Y:S02]  /*3040*/  FSETP.NEU.AND P6, PT, R28, RZ, PT ;  /* 0x000000ff1c00720b */ /* 0x000fe40003fcd000 */
[----:B------:R-:W-:Y:S02]  /*3050*/  FSEL R29, R29, 1, P4 ;  /* 0x3f8000001d1d7808 */ /* 0x000fe40002000000 */
[----:B------:R-:W-:Y:S02]  /*3060*/  FSETP.NEU.AND P4, PT, R14, RZ, PT ;  /* 0x000000ff0e00720b */ /* 0x000fe40003f8d000 */
[----:B------:R-:W-:-:S02]  /*3070*/  FSEL R2, R2, -INF , P5 ;  /* 0xff80000002027808 */ /* 0x000fc40002800000 */
[----:B------:R-:W-:Y:S02]  /*3080*/  FSETP.NEU.AND P5, PT, R3, RZ, PT ;  /* 0x000000ff0300720b */ /* 0x000fe40003fad000 */
[----:B------:R-:W-:Y:S02]  /*3090*/  FSEL R26, R26, 1, P6 ;  /* 0x3f8000001a1a7808 */ /* 0x000fe40003000000 */
[----:B------:R-:W-:Y:S02]  /*30a0*/  FSETP.NEU.AND P6, PT, R11, RZ, PT ;  /* 0x000000ff0b00720b */ /* 0x000fe40003fcd000 */
[----:B------:R-:W-:Y:S02]  /*30b0*/  FSEL R3, R8, -INF , P4 ;  /* 0xff80000008037808 */ /* 0x000fe40002000000 */
[----:B------:R-:W-:Y:S02]  /*30c0*/  FSETP.NEU.AND P4, PT, R12, RZ, PT ;  /* 0x000000ff0c00720b */ /* 0x000fe40003f8d000 */
[----:B------:R-:W-:-:S02]  /*30d0*/  FSEL R33, R33, -INF , P5 ;  /* 0xff80000021217808 */ /* 0x000fc40002800000 */
[----:B------:R-:W-:Y:S01]  /*30e0*/  FSEL R32, R32, -INF , P6 ;  /* 0xff80000020207808 */ /* 0x000fe20003000000 */
[----:B-1----:R-:W-:Y:S01]  /*30f0*/  UPRMT UR4, UR5, 0x654, UR4 ;  /* 0x0000065405047896 */ /* 0x002fe20008000004 */
[----:B------:R-:W-:Y:S01]  /*3100*/  FSETP.NEU.AND P6, PT, R21, RZ, PT ;  /* 0x000000ff1500720b */ /* 0x000fe20003fcd000 */
[----:B------:R-:W-:Y:S01]  /*3110*/  FMUL R36, R36, R33 ;  /* 0x0000002124247220 */ /* 0x000fe20000400000 */
[----:B------:R-:W-:Y:S01]  /*3120*/  FSEL R23, R23, -INF , P4 ;  /* 0xff80000017177808 */ /* 0x000fe20002000000 */
[----:B------:R-:W-:Y:S01]  /*3130*/  FMUL R15, R15, R32 ;  /* 0x000000200f0f7220 */ /* 0x000fe20000400000 */
[----:B------:R-:W-:Y:S01]  /*3140*/  FSETP.NEU.AND P5, PT, R22, RZ, PT ;  /* 0x000000ff1600720b */ /* 0x000fe20003fad000 */
[----:B------:R-:W-:Y:S01]  /*3150*/  FFMA R5, R5, R2, R36 ;  /* 0x0000000205057223 */ /* 0x000fe20000000024 */
[----:B------:R-:W-:Y:S01]  /*3160*/  FSETP.NEU.AND P4, PT, R39, 1, PT ;  /* 0x3f8000002700780b */ /* 0x000fe20003f8d000 */
[----:B------:R-:W-:Y:S01]  /*3170*/  FFMA R4, R4, R3, R15 ;  /* 0x0000000304047223 */ /* 0x000fe2000000000f */
[----:B------:R-:W-:-:S02]  /*3180*/  FSEL R35, R35, -INF , P6 ;  /* 0xff80000023237808 */ /* 0x000fc40003000000 */
[----:B------:R-:W-:Y:S02]  /*3190*/  FSETP.NEU.AND P3, PT, R25, RZ, PT ;  /* 0x000000ff1900720b */ /* 0x000fe40003f6d000 */
[----:B------:R-:W-:Y:S01]  /*31a0*/  FSETP.NEU.AND P6, PT, R16, 1, PT ;  /* 0x3f8000001000780b */ /* 0x000fe20003fcd000 */
[----:B------:R-:W-:Y:S01]  /*31b0*/  FMUL R30, R30, R35 ;  /* 0x000000231e1e7220 */ /* 0x000fe20000400000 */
[----:B------:R-:W-:Y:S02]  /*31c0*/  FSEL R34, R34, -INF , P5 ;  /* 0xff80000022227808 */ /* 0x000fe40002800000 */
[----:B------:R-:W-:Y:S02]  /*31d0*/  FSEL R26, R26, 1, P4 ;  /* 0x3f8000001a1a7808 */ /* 0x000fe40002000000 */
[----:B------:R-:W-:Y:S01]  /*31e0*/  FSETP.NEU.AND P1, PT, R40, 1, PT ;  /* 0x3f8000002800780b */ /* 0x000fe20003f2d000 */
[----:B------:R-:W-:Y:S01]  /*31f0*/  FMUL R37, R37, R34 ;  /* 0x0000002225257220 */ /* 0x000fe20000400000 */
[----:B------:R-:W-:Y:S01]  /*3200*/  FSETP.NEU.AND P2, PT, R20, RZ, PT ;  /* 0x000000ff1400720b */ /* 0x000fe20003f4d000 */
[----:B------:R-:W-:Y:S01]  /*3210*/  FMUL R26, R26, R5 ;  /* 0x000000051a1a7220 */ /* 0x000fe20000400000 */
[----:B------:R-:W-:Y:S01]  /*3220*/  FSETP.NEU.AND P4, PT, R10, RZ, PT ;  /* 0x000000ff0a00720b */ /* 0x000fe20003f8d000 */
[----:B------:R-:W-:Y:S01]  /*3230*/  FFMA R23, R6, R23, R37 ;  /* 0x0000001706177223 */ /* 0x000fe20000000025 */
[----:B------:R-:W-:-:S02]  /*3240*/  FSEL R17, R17, 1, P3 ;  /* 0x3f80000011117808 */ /* 0x000fc40001800000 */
[----:B------:R-:W-:Y:S02]  /*3250*/  FSEL R29, R29, 1, P6 ;  /* 0x3f8000001d1d7808 */ /* 0x000fe40003000000 */
[----:B------:R-:W-:Y:S02]  /*3260*/  FSETP.NEU.AND P0, PT, R27, 1, PT ;  /* 0x3f8000001b00780b */ /* 0x000fe40003f0d000 */
[----:B------:R-:W-:Y:S01]  /*3270*/  FSEL R24, R24, -INF , P4 ;  /* 0xff80000018187808 */ /* 0x000fe20002000000 */
[----:B------:R-:W-:Y:S01]  /*3280*/  FFMA R4, R29, R4, R26 ;  /* 0x000000041d047223 */ /* 0x000fe2000000001a */
[----:B------:R-:W-:Y:S02]  /*3290*/  FSEL R0, R0, 1, P2 ;  /* 0x3f80000000007808 */ /* 0x000fe40001000000 */
[----:B------:R-:W-:Y:S01]  /*32a0*/  FSEL R2, R17, 1, P1 ;  /* 0x3f80000011027808 */ /* 0x000fe20000800000 */
[----:B------:R-:W-:Y:S01]  /*32b0*/  FFMA R24, R7, R24, R30 ;  /* 0x0000001807187223 */ /* 0x000fe2000000001e */
[----:B------:R-:W-:-:S02]  /*32c0*/  FSEL R3, R0, 1, P0 ;  /* 0x3f80000000037808 */ /* 0x000fc40000000000 */
[C---:B------:R-:W-:Y:S01]  /*32d0*/  LOP3.LUT P0, RZ, R38.reuse, 0x1f, RZ, 0xc0, !PT ;  /* 0x0000001f26ff7812 */ /* 0x040fe2000780c0ff */
[----:B------:R-:W-:Y:S01]  /*32e0*/  FFMA R23, R23, R2, R4 ;  /* 0x0000000217177223 */ /* 0x000fe20000000004 */
[C---:B------:R-:W-:Y:S02]  /*32f0*/  ISETP.GE.AND P1, PT, R38.reuse, 0x2, PT ;  /* 0x000000022600780c */ /* 0x040fe40003f26270 */
[----:B------:R-:W-:Y:S01]  /*3300*/  SHF.L.U32 R8, R38, 0x2, RZ ;  /* 0x0000000226087819 */ /* 0x000fe200000006ff */
[----:B------:R-:W-:-:S05]  /*3310*/  FFMA R3, R24, R3, R23 ;  /* 0x0000000318037223 */ /* 0x000fca0000000017 */
[----:B------:R-:W1:Y:S02]  /*3320*/  SHFL.BFLY PT, R0, R3, 0x10, 0x1f ;  /* 0x0e001f0003007f89 */ /* 0x000e6400000e0000 */
[----:B-1----:R-:W-:-:S05]  /*3330*/  FADD R0, R3, R0 ;  /* 0x0000000003007221 */ /* 0x002fca0000000000 */
[----:B------:R-:W1:Y:S02]  /*3340*/  SHFL.BFLY PT, R5, R0, 0x8, 0x1f ;  /* 0x0d001f0000057f89 */ /* 0x000e6400000e0000 */
[----:B-1----:R-:W-:Y:S01]  /*3350*/  FADD R5, R0, R5 ;  /* 0x0000000500057221 */ /* 0x002fe20000000000 */
[----:B------:R-:W-:-:S04]  /*3360*/  SHF.R.U32.HI R0, RZ, 0x3, R38 ;  /* 0x00000003ff007819 */ /* 0x000fc80000011626 */
[----:B------:R-:W1:Y:S01]  /*3370*/  SHFL.BFLY PT, R2, R5, 0x4, 0x1f ;  /* 0x0c801f0005027f89 */ /* 0x000e6200000e0000 */
[----:B------:R-:W-:Y:S01]  /*3380*/  LOP3.LUT R0, R0, 0x4, RZ, 0xc0, !PT ;  /* 0x0000000400007812 */ /* 0x000fe200078ec0ff */
[----:B-1----:R-:W-:-:S05]  /*3390*/  FADD R2, R5, R2 ;  /* 0x0000000205027221 */ /* 0x002fca0000000000 */
[----:B------:R-:W1:Y:S02]  /*33a0*/  SHFL.BFLY PT, R7, R2, 0x2, 0x1f ;  /* 0x0c401f0002077f89 */ /* 0x000e6400000e0000 */
[----:B-1----:R-:W-:Y:S01]  /*33b0*/  FADD R7, R2, R7 ;  /* 0x0000000702077221 */ /* 0x002fe20000000000 */
[----:B------:R-:W-:-:S04]  /*33c0*/  LOP3.LUT R2, R38, 0x1, RZ, 0xc0, !PT ;  /* 0x0000000126027812 */ /* 0x000fc800078ec0ff */
[----:B------:R-:W1:Y:S02]  /*33d0*/  SHFL.BFLY PT, R4, R7, 0x1, 0x1f ;  /* 0x0c201f0007047f89 */ /* 0x000e6400000e0000 */
[----:B-1----:R-:W-:-:S05]  /*33e0*/  FADD R5, R7, R4 ;  /* 0x0000000407057221 */ /* 0x002fca0000000000 */
[----:B------:R-:W-:Y:S01]  /*33f0*/  @!P0 STS [R0+UR4], R5 ;  /* 0x0000000500008988 */ /* 0x000fe20008000804 */
[----:B------:R-:W-:Y:S01]  /*3400*/  BAR.SYNC.DEFER_BLOCKING 0x0 ;  /* 0x0000000000007b1d */ /* 0x000fe20000010000 */
[----:B------:R-:W-:-:S04]  /*3410*/  ISETP.NE.U32.AND P0, PT, R2, 0x1, PT ;  /* 0x000000010200780c */ /* 0x000fc80003f05070 */
[----:B------:R-:W-:Y:S01]  /*3420*/  ISETP.LT.AND P0, PT, R38, 0x2, P0 ;  /* 0x000000022600780c */ /* 0x000fe20000701270 */
[----:B------:R-:W1:Y:S04]  /*3430*/  @!P1 LDS R6, [R8+UR4] ;  /* 0x0000000408069984 */ /* 0x000e680008000800 */
[----:B-1----:R-:W1:Y:S02]  /*3440*/  SHFL.BFLY PT, R3, R6, 0x1, 0x1f ;  /* 0x0c201f0006037f89 */ /* 0x002e6400000e0000 */
[----:B-1----:R-:W-:-:S06]  /*3450*/  FADD R3, R6, R3 ;  /* 0x0000000306037221 */ /* 0x002fcc0000000000 */
[----:B------:R1:W-:Y:S01]  /*3460*/  @P0 STS [R8+UR4], R3 ;  /* 0x0000000308000988 */ /* 0x0003e20008000804 */
[----:B------:R-:W-:Y:S01]  /*3470*/  BAR.SYNC.DEFER_BLOCKING 0x0 ;  /* 0x0000000000007b1d */ /* 0x000fe20000010000 */
[----:B------:R-:W-:-:S05]  /*3480*/  LOP3.LUT P0, RZ, R38, 0x3f, RZ, 0xc0, !PT ;  /* 0x0000003f26ff7812 */ /* 0x000fca000780c0ff */
[----:B------:R-:W2:Y:S02]  /*3490*/  LDS R4, [UR4] ;  /* 0x00000004ff047984 */ /* 0x000ea40008000800 */
[----:B------:R-:W-:Y:S06]  /*34a0*/  BAR.SYNC.DEFER_BLOCKING 0x0 ;  /* 0x0000000000007b1d */ /* 0x000fec0000010000 */
[----:B-1----:R-:W-:Y:S05]  /*34b0*/  @P0 EXIT ;  /* 0x000000000000094d */ /* 0x002fea0003800000 */
[----:B------:R-:W0:Y:S01]  /*34c0*/  LDC.64 R2, c[0x0][0x210] ;  /* 0x00008400ff027b82 */ /* 0x000e220000000a00 */
[----:B--2---:R-:W-:-:S04]  /*34d0*/  FADD R4, RZ, R4 ;  /* 0x00000004ff047221 */ /* 0x004fc80000000000 */
[----:B------:R-:W-:-:S05]  /*34e0*/  FADD R5, RZ, -R4 ;  /* 0x80000004ff057221 */ /* 0x000fca0000000000 */
[----:B0-----:R-:W-:Y:S01]  /*34f0*/  STG.E desc[UR6][R2.64], R5 ;  /* 0x0000000502007986 */ /* 0x001fe2000c101906 */
[----:B------:R-:W-:Y:S05]  /*3500*/  EXIT ;  /* 0x000000000000794d */ /* 0x000fea0003800000 */
.L_x_8:
[----:B------:R-:W-:-:S00]  /*3510*/  BRA `(.L_x_8) ;  /* 0xfffffffc00fc7947 */ /* 0x000fc0000383ffff */
[----:B------:R-:W-:-:S00]  /*3520*/  NOP ;  /* 0x0000000000007918 */ /* 0x000fc00000000000 */
        /* <DEDUP_REMOVED lines=13> */
.L_x_9:


//--------------------- .nv.global.init           --------------------------
	.section	.nv.global.init,"aw",@progbits
.nv.global.init:
	.type		_$_str,@object
	.size		_$_str,(.L_0 - _$_str)
_$_str:
        /*0000*/ 	.byte	0x5f, 0x5f, 0x43, 0x55, 0x44, 0x41, 0x5f, 0x46, 0x54, 0x5a, 0x00
.L_0:


//--------------------- .nv.shared.triton_per_fused_add_clamp_log_mul_neg_pow_rsub_sigmoid_sum_0 --------------------------
	.section	.nv.shared.triton_per_fused_add_clamp_log_mul_neg_pow_rsub_sigmoid_sum_0,"aw",@nobits
	.sectionflags	@""
	.align	16
	.zero		1024


//--------------------- .nv.constant0.triton_per_fused_add_clamp_log_mul_neg_pow_rsub_sigmoid_sum_0 --------------------------
	.section	.nv.constant0.triton_per_fused_add_clamp_log_mul_neg_pow_rsub_sigmoid_sum_0,"a",@progbits
	.sectionflags	@""
	.align	4
.nv.constant0.triton_per_fused_add_clamp_log_mul_neg_pow_rsub_sigmoid_sum_0:
	.zero		556
